//
// Generated by NVIDIA NVVM Compiler
//
// Compiler Build ID: CL-36424714
// Cuda compilation tools, release 13.0, V13.0.88
// Based on NVVM 20.0.0
//

.version 9.0
.target sm_100
.address_size 64

	// .globl	fan_fp

.visible .entry fan_fp(
	.param .u64 fan_fp_param_0,
	.param .u64 .ptr .align 1 fan_fp_param_1,
	.param .u64 .ptr .align 1 fan_fp_param_2,
	.param .u32 fan_fp_param_3,
	.param .u32 fan_fp_param_4,
	.param .u32 fan_fp_param_5,
	.param .u32 fan_fp_param_6,
	.param .u32 fan_fp_param_7,
	.param .u32 fan_fp_param_8,
	.param .u32 fan_fp_param_9,
	.param .u8 fan_fp_param_10,
	.param .f32 fan_fp_param_11
)
{
	.reg .pred 	%p<24>;
	.reg .b16 	%rs<2>;
	.reg .b32 	%r<54>;
	.reg .b32 	%f<212>;
	.reg .b64 	%rd<11>;
	.reg .b64 	%fd<33>;

	ld.param.u64 	%rd1, [fan_fp_param_0];
	ld.param.u64 	%rd3, [fan_fp_param_2];
	ld.param.u32 	%r15, [fan_fp_param_3];
	ld.param.u32 	%r20, [fan_fp_param_4];
	ld.param.u32 	%r21, [fan_fp_param_5];
	ld.param.u32 	%r17, [fan_fp_param_7];
	ld.param.u32 	%r18, [fan_fp_param_8];
	ld.param.u32 	%r19, [fan_fp_param_9];
	ld.param.s8 	%rs1, [fan_fp_param_10];
	ld.param.f32 	%f61, [fan_fp_param_11];
	mov.u32 	%r22, %tid.y;
	mov.u32 	%r23, %ctaid.x;
	shl.b32 	%r24, %r23, 4;
	add.s32 	%r25, %r24, %r22;
	add.s32 	%r1, %r25, %r20;
	setp.ge.u32 	%p1, %r1, %r21;
	@%p1 bra 	$L__BB0_30;
	ld.param.u32 	%r48, [fan_fp_param_6];
	mov.u32 	%r26, %tid.x;
	mov.u32 	%r27, %ctaid.y;
	shl.b32 	%r28, %r27, 5;
	add.s32 	%r2, %r28, %r26;
	setp.ge.s32 	%p2, %r2, %r48;
	@%p2 bra 	$L__BB0_30;
	mul.lo.s32 	%r29, %r1, 6;
	cvta.to.global.u64 	%rd4, %rd3;
	mul.wide.s32 	%rd5, %r29, 4;
	add.s64 	%rd6, %rd4, %rd5;
	ld.global.f32 	%f1, [%rd6];
	ld.global.f32 	%f2, [%rd6+4];
	ld.global.f32 	%f3, [%rd6+8];
	ld.global.f32 	%f4, [%rd6+12];
	ld.global.f32 	%f5, [%rd6+16];
	ld.global.f32 	%f6, [%rd6+20];
	cvt.rn.f32.u32 	%f62, %r2;
	fma.rn.f32 	%f63, %f3, %f62, %f1;
	add.f32 	%f64, %f63, 0f3F000000;
	sub.f32 	%f65, %f64, %f5;
	abs.f32 	%f7, %f65;
	fma.rn.f32 	%f66, %f4, %f62, %f2;
	add.f32 	%f67, %f66, 0f3F000000;
	sub.f32 	%f68, %f67, %f6;
	abs.f32 	%f8, %f68;
	setp.eq.s16 	%p3, %rs1, 0;
	@%p3 bra 	$L__BB0_4;
	setp.gt.f32 	%p4, %f8, %f7;
	@%p4 bra 	$L__BB0_30;
	bra.uni 	$L__BB0_5;
$L__BB0_4:
	setp.le.f32 	%p5, %f8, %f7;
	@%p5 bra 	$L__BB0_30;
$L__BB0_5:
	setp.lt.s32 	%p6, %r17, 1;
	mov.f32 	%f211, 0f00000000;
	@%p6 bra 	$L__BB0_29;
	setp.ne.s16 	%p7, %rs1, 0;
	cvt.rn.f64.u32 	%fd1, %r17;
	cvt.rn.f32.u32 	%f9, %r17;
	cvt.rn.f64.u32 	%fd2, %r15;
	cvt.rn.f64.s32 	%fd9, %r18;
	mul.f64 	%fd3, %fd9, 0d3FE0000000000000;
	cvt.rn.f64.s32 	%fd10, %r19;
	mul.f64 	%fd4, %fd10, 0d3FE0000000000000;
	add.s32 	%r3, %r15, 64;
	@%p7 bra 	$L__BB0_18;
	min.u32 	%r4, %r19, %r3;
	add.f64 	%fd22, %fd2, 0d3FE0000000000000;
	cvt.rn.f32.f64 	%f10, %fd22;
	sub.f64 	%fd23, %fd2, %fd4;
	add.f64 	%fd5, %fd23, 0d3FE0000000000000;
	mov.f32 	%f211, 0f00000000;
	mov.b32 	%r50, 0;
$L__BB0_8:
	setp.ge.s32 	%p16, %r15, %r4;
	cvt.rn.f64.u32 	%fd24, %r50;
	add.f64 	%fd25, %fd24, 0d3FE0000000000000;
	div.rn.f64 	%fd26, %fd25, %fd1;
	cvt.rn.f64.u32 	%fd27, %r2;
	add.f64 	%fd28, %fd26, %fd27;
	cvt.rn.f32.f64 	%f129, %fd28;
	fma.rn.f32 	%f130, %f3, %f129, %f1;
	fma.rn.f32 	%f131, %f4, %f129, %f2;
	sub.f32 	%f132, %f5, %f130;
	sub.f32 	%f133, %f6, %f131;
	div.rn.f32 	%f12, %f132, %f133;
	mul.f32 	%f134, %f6, %f12;
	sub.f32 	%f135, %f5, %f134;
	fma.rn.f32 	%f136, %f12, %f12, 0f3F800000;
	sqrt.rn.f32 	%f137, %f136;
	mul.f32 	%f13, %f61, %f137;
	cvt.f64.f32 	%fd29, %f12;
	mul.f64 	%fd30, %fd5, %fd29;
	cvt.f64.f32 	%fd31, %f135;
	sub.f64 	%fd32, %fd31, %fd30;
	add.f64 	%fd6, %fd3, %fd32;
	mov.f32 	%f189, 0f00000000;
	@%p16 bra 	$L__BB0_17;
	sub.s32 	%r40, %r15, %r4;
	setp.gt.u32 	%p17, %r40, -4;
	cvt.rn.f32.f64 	%f193, %fd6;
	mov.f32 	%f189, 0f00000000;
	mov.f32 	%f192, %f10;
	@%p17 bra 	$L__BB0_12;
	sub.s32 	%r41, %r4, %r15;
	and.b32  	%r42, %r41, -4;
	neg.s32 	%r51, %r42;
	mov.f32 	%f189, 0f00000000;
	mov.f32 	%f192, %f10;
$L__BB0_11:
	.pragma "nounroll";
	tex.2d.v4.f32.f32 	{%f141, %f142, %f143, %f144}, [%rd1, {%f193, %f192}];
	add.f32 	%f145, %f189, %f141;
	sub.f32 	%f146, %f193, %f12;
	add.f32 	%f147, %f192, 0f3F800000;
	tex.2d.v4.f32.f32 	{%f148, %f149, %f150, %f151}, [%rd1, {%f146, %f147}];
	add.f32 	%f152, %f145, %f148;
	sub.f32 	%f153, %f146, %f12;
	add.f32 	%f154, %f147, 0f3F800000;
	tex.2d.v4.f32.f32 	{%f155, %f156, %f157, %f158}, [%rd1, {%f153, %f154}];
	add.f32 	%f159, %f152, %f155;
	sub.f32 	%f160, %f153, %f12;
	add.f32 	%f161, %f154, 0f3F800000;
	tex.2d.v4.f32.f32 	{%f162, %f163, %f164, %f165}, [%rd1, {%f160, %f161}];
	add.f32 	%f189, %f159, %f162;
	sub.f32 	%f193, %f160, %f12;
	add.f32 	%f192, %f161, 0f3F800000;
	add.s32 	%r51, %r51, 4;
	setp.eq.s32 	%p18, %r51, 0;
	@%p18 bra 	$L__BB0_12;
	bra.uni 	$L__BB0_11;
$L__BB0_12:
	sub.s32 	%r44, %r4, %r15;
	and.b32  	%r43, %r44, 3;
	setp.eq.s32 	%p19, %r43, 0;
	@%p19 bra 	$L__BB0_17;
	setp.eq.s32 	%p20, %r43, 1;
	@%p20 bra 	$L__BB0_15;
	tex.2d.v4.f32.f32 	{%f167, %f168, %f169, %f170}, [%rd1, {%f193, %f192}];
	add.f32 	%f171, %f189, %f167;
	sub.f32 	%f172, %f193, %f12;
	add.f32 	%f173, %f192, 0f3F800000;
	tex.2d.v4.f32.f32 	{%f174, %f175, %f176, %f177}, [%rd1, {%f172, %f173}];
	add.f32 	%f189, %f171, %f174;
	sub.f32 	%f193, %f172, %f12;
	add.f32 	%f192, %f173, 0f3F800000;
$L__BB0_15:
	and.b32  	%r46, %r44, 1;
	setp.eq.b32 	%p21, %r46, 1;
	not.pred 	%p22, %p21;
	@%p22 bra 	$L__BB0_17;
	tex.2d.v4.f32.f32 	{%f178, %f179, %f180, %f181}, [%rd1, {%f193, %f192}];
	add.f32 	%f189, %f189, %f178;
$L__BB0_17:
	div.rn.f32 	%f182, %f13, %f9;
	fma.rn.f32 	%f211, %f182, %f189, %f211;
	add.s32 	%r50, %r50, 1;
	setp.eq.s32 	%p23, %r50, %r17;
	@%p23 bra 	$L__BB0_29;
	bra.uni 	$L__BB0_8;
$L__BB0_18:
	min.u32 	%r10, %r18, %r3;
	add.f64 	%fd11, %fd2, 0d3FE0000000000000;
	cvt.rn.f32.f64 	%f35, %fd11;
	sub.f64 	%fd12, %fd2, %fd3;
	add.f64 	%fd7, %fd12, 0d3FE0000000000000;
	mov.f32 	%f211, 0f00000000;
	mov.b32 	%r52, 0;
$L__BB0_19:
	setp.ge.s32 	%p8, %r15, %r10;
	cvt.rn.f64.u32 	%fd13, %r52;
	add.f64 	%fd14, %fd13, 0d3FE0000000000000;
	div.rn.f64 	%fd15, %fd14, %fd1;
	cvt.rn.f64.u32 	%fd16, %r2;
	add.f64 	%fd17, %fd15, %fd16;
	cvt.rn.f32.f64 	%f72, %fd17;
	fma.rn.f32 	%f73, %f3, %f72, %f1;
	fma.rn.f32 	%f74, %f4, %f72, %f2;
	sub.f32 	%f75, %f6, %f74;
	sub.f32 	%f76, %f5, %f73;
	div.rn.f32 	%f37, %f75, %f76;
	mul.f32 	%f77, %f5, %f37;
	sub.f32 	%f78, %f6, %f77;
	fma.rn.f32 	%f79, %f37, %f37, 0f3F800000;
	sqrt.rn.f32 	%f80, %f79;
	mul.f32 	%f38, %f61, %f80;
	neg.f32 	%f81, %f37;
	cvt.f64.f32 	%fd18, %f81;
	mul.f64 	%fd19, %fd7, %fd18;
	cvt.f64.f32 	%fd20, %f78;
	sub.f64 	%fd21, %fd19, %fd20;
	add.f64 	%fd8, %fd4, %fd21;
	mov.f32 	%f210, 0f00000000;
	@%p8 bra 	$L__BB0_28;
	sub.s32 	%r31, %r15, %r10;
	setp.gt.u32 	%p9, %r31, -4;
	cvt.rn.f32.f64 	%f204, %fd8;
	mov.f32 	%f210, 0f00000000;
	mov.f32 	%f205, %f35;
	@%p9 bra 	$L__BB0_23;
	mov.b32 	%r53, 0;
	mov.f32 	%f210, 0f00000000;
	mov.f32 	%f205, %f35;
$L__BB0_22:
	.pragma "nounroll";
	tex.2d.v4.f32.f32 	{%f85, %f86, %f87, %f88}, [%rd1, {%f205, %f204}];
	add.f32 	%f89, %f210, %f85;
	add.f32 	%f90, %f205, 0f3F800000;
	sub.f32 	%f91, %f204, %f37;
	tex.2d.v4.f32.f32 	{%f92, %f93, %f94, %f95}, [%rd1, {%f90, %f91}];
	add.f32 	%f96, %f89, %f92;
	add.f32 	%f97, %f90, 0f3F800000;
	sub.f32 	%f98, %f91, %f37;
	tex.2d.v4.f32.f32 	{%f99, %f100, %f101, %f102}, [%rd1, {%f97, %f98}];
	add.f32 	%f103, %f96, %f99;
	add.f32 	%f104, %f97, 0f3F800000;
	sub.f32 	%f105, %f98, %f37;
	tex.2d.v4.f32.f32 	{%f106, %f107, %f108, %f109}, [%rd1, {%f104, %f105}];
	add.f32 	%f210, %f103, %f106;
	add.f32 	%f205, %f104, 0f3F800000;
	sub.f32 	%f204, %f105, %f37;
	add.s32 	%r53, %r53, 4;
	sub.s32 	%r33, %r10, %r15;
	and.b32  	%r34, %r33, -4;
	setp.ne.s32 	%p10, %r53, %r34;
	@%p10 bra 	$L__BB0_22;
$L__BB0_23:
	sub.s32 	%r36, %r10, %r15;
	and.b32  	%r35, %r36, 3;
	setp.eq.s32 	%p11, %r35, 0;
	@%p11 bra 	$L__BB0_28;
	setp.eq.s32 	%p12, %r35, 1;
	@%p12 bra 	$L__BB0_26;
	tex.2d.v4.f32.f32 	{%f111, %f112, %f113, %f114}, [%rd1, {%f205, %f204}];
	add.f32 	%f115, %f210, %f111;
	add.f32 	%f116, %f205, 0f3F800000;
	sub.f32 	%f117, %f204, %f37;
	tex.2d.v4.f32.f32 	{%f118, %f119, %f120, %f121}, [%rd1, {%f116, %f117}];
	add.f32 	%f210, %f115, %f118;
	sub.f32 	%f204, %f117, %f37;
	add.f32 	%f205, %f116, 0f3F800000;
$L__BB0_26:
	and.b32  	%r38, %r36, 1;
	setp.eq.b32 	%p13, %r38, 1;
	not.pred 	%p14, %p13;
	@%p14 bra 	$L__BB0_28;
	tex.2d.v4.f32.f32 	{%f122, %f123, %f124, %f125}, [%rd1, {%f205, %f204}];
	add.f32 	%f210, %f210, %f122;
$L__BB0_28:
	div.rn.f32 	%f126, %f38, %f9;
	fma.rn.f32 	%f211, %f126, %f210, %f211;
	add.s32 	%r52, %r52, 1;
	setp.ne.s32 	%p15, %r52, %r17;
	@%p15 bra 	$L__BB0_19;
$L__BB0_29:
	ld.param.u32 	%r49, [fan_fp_param_6];
	ld.param.u64 	%rd10, [fan_fp_param_1];
	mad.lo.s32 	%r47, %r1, %r49, %r2;
	cvta.to.global.u64 	%rd7, %rd10;
	mul.wide.s32 	%rd8, %r47, 4;
	add.s64 	%rd9, %rd7, %rd8;
	ld.global.f32 	%f183, [%rd9];
	add.f32 	%f184, %f211, %f183;
	st.global.f32 	[%rd9], %f184;
$L__BB0_30:
	ret;

}


// ===== COMPILED SASS (sm_100) =====

	.target	sm_100

	.elftype	@"ET_EXEC"


//--------------------- .note.nv.tkinfo           --------------------------
	.section	.note.nv.tkinfo,"",@"SHT_NOTE"
	.sectionflags	@"SHF_NOTE_NV_TKINFO"
	.tkinfo
        /*0018*/ 	.word	0x00000002
        /*0030*/ 	.string	""
        /*0030*/ 	.string	"ptxas"
        /*0030*/ 	.string	"Cuda compilation tools, release 13.0, V13.0.88"
        /*0030*/ 	.string	"Build cuda_13.0.r13.0/compiler.36424714_0"
        /*0030*/ 	.string	"-arch sm_100 -m 64 "



//--------------------- .note.nv.cuinfo           --------------------------
	.section	.note.nv.cuinfo,"",@"SHT_NOTE"
	.sectionflags	@"SHF_NOTE_NV_CUINFO"
        /*0018*/ 	.short	0x0002
        /*001a*/ 	.short	0x0064
        /*001c*/ 	.short	0x0082
	.zero		2


//--------------------- .nv.info                  --------------------------
	.section	.nv.info,"",@"SHT_CUDA_INFO"
	.align	4


	//----- nvinfo : EIATTR_REGCOUNT
	.align		4
        /*0000*/ 	.byte	0x04, 0x2f
        /*0002*/ 	.short	(.L_1 - .L_0)
	.align		4
.L_0:
        /*0004*/ 	.word	index@(fan_fp)
        /*0008*/ 	.word	0x0000002a


	//----- nvinfo : EIATTR_FRAME_SIZE
	.align		4
.L_1:
        /*000c*/ 	.byte	0x04, 0x11
        /*000e*/ 	.short	(.L_3 - .L_2)
	.align		4
.L_2:
        /*0010*/ 	.word	index@($__internal_2_$__cuda_sm3x_div_rn_noftz_f32_slowpath)
        /*0014*/ 	.word	0x00000000


	//----- nvinfo : EIATTR_FRAME_SIZE
	.align		4
.L_3:
        /*0018*/ 	.byte	0x04, 0x11
        /*001a*/ 	.short	(.L_5 - .L_4)
	.align		4
.L_4:
        /*001c*/ 	.word	index@($__internal_1_$__cuda_sm20_sqrt_rn_f32_slowpath)
        /*0020*/ 	.word	0x00000000


	//----- nvinfo : EIATTR_FRAME_SIZE
	.align		4
.L_5:
        /*0024*/ 	.byte	0x04, 0x11
        /*0026*/ 	.short	(.L_7 - .L_6)
	.align		4
.L_6:
        /*0028*/ 	.word	index@($__internal_0_$__cuda_sm20_div_rn_f64_full)
        /*002c*/ 	.word	0x00000000


	//----- nvinfo : EIATTR_FRAME_SIZE
	.align		4
.L_7:
        /*0030*/ 	.byte	0x04, 0x11
        /*0032*/ 	.short	(.L_9 - .L_8)
	.align		4
.L_8:
        /*0034*/ 	.word	index@(fan_fp)
        /*0038*/ 	.word	0x00000000


	//----- nvinfo : EIATTR_MIN_STACK_SIZE
	.align		4
.L_9:
        /*003c*/ 	.byte	0x04, 0x12
        /*003e*/ 	.short	(.L_11 - .L_10)
	.align		4
.L_10:
        /*0040*/ 	.word	index@(fan_fp)
        /*0044*/ 	.word	0x00000000
.L_11:


//--------------------- .nv.compat                --------------------------
	.section	.nv.compat,"",@"SHT_CUDA_COMPAT_INFO"
	.align	4
        /*0000*/ 	.byte	0x02, 0x09, 0x00, 0x00, 0x02, 0x02, 0x02, 0x00, 0x02, 0x05, 0x05, 0x00, 0x03, 0x07, 0x01, 0x01
        /*0010*/ 	.byte	0x02, 0x03, 0x00, 0x00, 0x02, 0x06, 0x01, 0x00, 0x04, 0x0b, 0x08, 0x00, 0x01, 0x00, 0x00, 0x00
        /*0020*/ 	.byte	0x00, 0x00, 0x00, 0x00


//--------------------- .nv.info.fan_fp           --------------------------
	.section	.nv.info.fan_fp,"",@"SHT_CUDA_INFO"
	.sectionflags	@""
	.align	4


	//----- nvinfo : EIATTR_CUDA_API_VERSION
	.align		4
        /*0000*/ 	.byte	0x04, 0x37
        /*0002*/ 	.short	(.L_13 - .L_12)
.L_12:
        /*0004*/ 	.word	0x00000082


	//----- nvinfo : EIATTR_KPARAM_INFO
	.align		4
.L_13:
        /*0008*/ 	.byte	0x04, 0x17
        /*000a*/ 	.short	(.L_15 - .L_14)
.L_14:
        /*000c*/ 	.word	0x00000000
        /*0010*/ 	.short	0x000b
        /*0012*/ 	.short	0x0038
        /*0014*/ 	.byte	0x00, 0xf0, 0x11, 0x00


	//----- nvinfo : EIATTR_KPARAM_INFO
	.align		4
.L_15:
        /*0018*/ 	.byte	0x04, 0x17
        /*001a*/ 	.short	(.L_17 - .L_16)
.L_16:
        /*001c*/ 	.word	0x00000000
        /*0020*/ 	.short	0x000a
        /*0022*/ 	.short	0x0034
        /*0024*/ 	.byte	0x00, 0xf0, 0x05, 0x00


	//----- nvinfo : EIATTR_KPARAM_INFO
	.align		4
.L_17:
        /*0028*/ 	.byte	0x04, 0x17
        /*002a*/ 	.short	(.L_19 - .L_18)
.L_18:
        /*002c*/ 	.word	0x00000000
        /*0030*/ 	.short	0x0009
        /*0032*/ 	.short	0x0030
        /*0034*/ 	.byte	0x00, 0xf0, 0x11, 0x00


	//----- nvinfo : EIATTR_KPARAM_INFO
	.align		4
.L_19:
        /*0038*/ 	.byte	0x04, 0x17
        /*003a*/ 	.short	(.L_21 - .L_20)
.L_20:
        /*003c*/ 	.word	0x00000000
        /*0040*/ 	.short	0x0008
        /*0042*/ 	.short	0x002c
        /*0044*/ 	.byte	0x00, 0xf0, 0x11, 0x00


	//----- nvinfo : EIATTR_KPARAM_INFO
	.align		4
.L_21:
        /*0048*/ 	.byte	0x04, 0x17
        /*004a*/ 	.short	(.L_23 - .L_22)
.L_22:
        /*004c*/ 	.word	0x00000000
        /*0050*/ 	.short	0x0007
        /*0052*/ 	.short	0x0028
        /*0054*/ 	.byte	0x00, 0xf0, 0x11, 0x00


	//----- nvinfo : EIATTR_KPARAM_INFO
	.align		4
.L_23:
        /*0058*/ 	.byte	0x04, 0x17
        /*005a*/ 	.short	(.L_25 - .L_24)
.L_24:
        /*005c*/ 	.word	0x00000000
        /*0060*/ 	.short	0x0006
        /*0062*/ 	.short	0x0024
        /*0064*/ 	.byte	0x00, 0xf0, 0x11, 0x00


	//----- nvinfo : EIATTR_KPARAM_INFO
	.align		4
.L_25:
        /*0068*/ 	.byte	0x04, 0x17
        /*006a*/ 	.short	(.L_27 - .L_26)
.L_26:
        /*006c*/ 	.word	0x00000000
        /*0070*/ 	.short	0x0005
        /*0072*/ 	.short	0x0020
        /*0074*/ 	.byte	0x00, 0xf0, 0x11, 0x00


	//----- nvinfo : EIATTR_KPARAM_INFO
	.align		4
.L_27:
        /*0078*/ 	.byte	0x04, 0x17
        /*007a*/ 	.short	(.L_29 - .L_28)
.L_28:
        /*007c*/ 	.word	0x00000000
        /*0080*/ 	.short	0x0004
        /*0082*/ 	.short	0x001c
        /*0084*/ 	.byte	0x00, 0xf0, 0x11, 0x00


	//----- nvinfo : EIATTR_KPARAM_INFO
	.align		4
.L_29:
        /*0088*/ 	.byte	0x04, 0x17
        /*008a*/ 	.short	(.L_31 - .L_30)
.L_30:
        /*008c*/ 	.word	0x00000000
        /*0090*/ 	.short	0x0003
        /*0092*/ 	.short	0x0018
        /*0094*/ 	.byte	0x00, 0xf0, 0x11, 0x00


	//----- nvinfo : EIATTR_KPARAM_INFO
	.align		4
.L_31:
        /*0098*/ 	.byte	0x04, 0x17
        /*009a*/ 	.short	(.L_33 - .L_32)
.L_32:
        /*009c*/ 	.word	0x00000000
        /*00a0*/ 	.short	0x0002
        /*00a2*/ 	.short	0x0010
        /*00a4*/ 	.byte	0x00, 0xf5, 0x21, 0x00


	//----- nvinfo : EIATTR_KPARAM_INFO
	.align		4
.L_33:
        /*00a8*/ 	.byte	0x04, 0x17
        /*00aa*/ 	.short	(.L_35 - .L_34)
.L_34:
        /*00ac*/ 	.word	0x00000000
        /*00b0*/ 	.short	0x0001
        /*00b2*/ 	.short	0x0008
        /*00b4*/ 	.byte	0x00, 0xf5, 0x21, 0x00


	//----- nvinfo : EIATTR_KPARAM_INFO
	.align		4
.L_35:
        /*00b8*/ 	.byte	0x04, 0x17
        /*00ba*/ 	.short	(.L_37 - .L_36)
.L_36:
        /*00bc*/ 	.word	0x00000000
        /*00c0*/ 	.short	0x0000
        /*00c2*/ 	.short	0x0000
        /*00c4*/ 	.byte	0x00, 0xf0, 0x21, 0x00


	//----- nvinfo : EIATTR_SPARSE_MMA_MASK
	.align		4
.L_37:
        /*00c8*/ 	.byte	0x03, 0x50
        /*00ca*/ 	.short	0x0000


	//----- nvinfo : EIATTR_MAXREG_COUNT
	.align		4
        /*00cc*/ 	.byte	0x03, 0x1b
        /*00ce*/ 	.short	0x00ff


	//----- nvinfo : EIATTR_MERCURY_ISA_VERSION
	.align		4
        /*00d0*/ 	.byte	0x03, 0x5f
        /*00d2*/ 	.short	0x0101


	//----- nvinfo : EIATTR_INT_WARP_WIDE_INSTR_OFFSETS
	.align		4
        /*00d4*/ 	.byte	0x04, 0x31
        /*00d6*/ 	.short	(.L_39 - .L_38)


	//   ....[0]....
.L_38:
        /*00d8*/ 	.word	0x00000a90


	//   ....[1]....
        /*00dc*/ 	.word	0x00000b30


	//   ....[2]....
        /*00e0*/ 	.word	0x00001450


	//   ....[3]....
        /*00e4*/ 	.word	0x000014f0


	//----- nvinfo : EIATTR_VRC_CTA_INIT_COUNT
	.align		4
.L_39:
        /*00e8*/ 	.byte	0x02, 0x4a
	.zero		1
	.zero		1


	//----- nvinfo : EIATTR_EXIT_INSTR_OFFSETS
	.align		4
        /*00ec*/ 	.byte	0x04, 0x1c
        /*00ee*/ 	.short	(.L_41 - .L_40)


	//   ....[0]....
.L_40:
        /*00f0*/ 	.word	0x00000080


	//   ....[1]....
        /*00f4*/ 	.word	0x000000e0


	//   ....[2]....
        /*00f8*/ 	.word	0x00000250


	//   ....[3]....
        /*00fc*/ 	.word	0x00000280


	//   ....[4]....
        /*0100*/ 	.word	0x00001700


	//----- nvinfo : EIATTR_CRS_STACK_SIZE
	.align		4
.L_41:
        /*0104*/ 	.byte	0x04, 0x1e
        /*0106*/ 	.short	(.L_43 - .L_42)
.L_42:
        /*0108*/ 	.word	0x00000000


	//----- nvinfo : EIATTR_CBANK_PARAM_SIZE
	.align		4
.L_43:
        /*010c*/ 	.byte	0x03, 0x19
        /*010e*/ 	.short	0x003c


	//----- nvinfo : EIATTR_PARAM_CBANK
	.align		4
        /*0110*/ 	.byte	0x04, 0x0a
        /*0112*/ 	.short	(.L_45 - .L_44)
	.align		4
.L_44:
        /*0114*/ 	.word	index@(.nv.constant0.fan_fp)
        /*0118*/ 	.short	0x0380
        /*011a*/ 	.short	0x003c


	//----- nvinfo : EIATTR_SW_WAR
	.align		4
.L_45:
        /*011c*/ 	.byte	0x04, 0x36
        /*011e*/ 	.short	(.L_47 - .L_46)
.L_46:
        /*0120*/ 	.word	0x00000008
.L_47:


//--------------------- .nv.callgraph             --------------------------
	.section	.nv.callgraph,"",@"SHT_CUDA_CALLGRAPH"
	.align	4
	.sectionentsize	8
	.align		4
        /*0000*/ 	.word	0x00000000
	.align		4
        /*0004*/ 	.word	0xffffffff
	.align		4
        /*0008*/ 	.word	0x00000000
	.align		4
        /*000c*/ 	.word	0xfffffffe
	.align		4
        /*0010*/ 	.word	0x00000000
	.align		4
        /*0014*/ 	.word	0xfffffffd
	.align		4
        /*0018*/ 	.word	0x00000000
	.align		4
        /*001c*/ 	.word	0xfffffffc


//--------------------- .text.fan_fp              --------------------------
	.section	.text.fan_fp,"ax",@progbits
	.align	128
        .global         fan_fp
        .type           fan_fp,@function
        .size           fan_fp,(.L_x_48 - fan_fp)
        .other          fan_fp,@"STO_CUDA_ENTRY STV_DEFAULT"
fan_fp:
.text.fan_fp:
[----:B------:R-:W-:Y:S01]  /*0000*/  LDC R1, c[0x0][0x37c] ;  /* 0x0000df00ff017b82 */ /* 0x000fe20000000800 */
[----:B------:R-:W0:Y:S01]  /*0010*/  S2R R9, SR_TID.Y ;  /* 0x0000000000097919 */ /* 0x000e220000002200 */
[----:B------:R-:W1:Y:S01]  /*0020*/  LDCU UR4, c[0x0][0x39c] ;  /* 0x00007380ff0477ac */ /* 0x000e620008000800 */
[----:B------:R-:W0:Y:S01]  /*0030*/  S2R R0, SR_CTAID.X ;  /* 0x0000000000007919 */ /* 0x000e220000002500 */
[----:B------:R-:W2:Y:S01]  /*0040*/  LDCU UR5, c[0x0][0x3a0] ;  /* 0x00007400ff0577ac */ /* 0x000ea20008000800 */
[----:B0-----:R-:W-:-:S04]  /*0050*/  IMAD R9, R0, 0x10, R9 ;  /* 0x0000001000097824 */ /* 0x001fc800078e0209 */
[----:B-1----:R-:W-:-:S05]  /*0060*/  VIADD R9, R9, UR4 ;  /* 0x0000000409097c36 */ /* 0x002fca0008000000 */
[----:B--2---:R-:W-:-:S13]  /*0070*/  ISETP.GE.U32.AND P0, PT, R9, UR5, PT ;  /* 0x0000000509007c0c */ /* 0x004fda000bf06070 */
[----:B------:R-:W-:Y:S05]  /*0080*/  @P0 EXIT ;  /* 0x000000000000094d */ /* 0x000fea0003800000 */
[----:B------:R-:W0:Y:S01]  /*0090*/  S2R R8, SR_TID.X ;  /* 0x0000000000087919 */ /* 0x000e220000002100 */
[----:B------:R-:W1:Y:S01]  /*00a0*/  LDCU UR4, c[0x0][0x3a4] ;  /* 0x00007480ff0477ac */ /* 0x000e620008000800 */
[----:B------:R-:W0:Y:S02]  /*00b0*/  S2R R3, SR_CTAID.Y ;  /* 0x0000000000037919 */ /* 0x000e240000002600 */
[----:B0-----:R-:W-:-:S04]  /*00c0*/  LEA R8, R3, R8, 0x5 ;  /* 0x0000000803087211 */ /* 0x001fc800078e28ff */
[----:B-1----:R-:W-:-:S13]  /*00d0*/  ISETP.GE.AND P0, PT, R8, UR4, PT ;  /* 0x0000000408007c0c */ /* 0x002fda000bf06270 */
[----:B------:R-:W-:Y:S05]  /*00e0*/  @P0 EXIT ;  /* 0x000000000000094d */ /* 0x000fea0003800000 */
[----:B------:R-:W0:Y:S01]  /*00f0*/  LDC.64 R10, c[0x0][0x390] ;  /* 0x0000e400ff0a7b82 */ /* 0x000e220000000a00 */
[----:B------:R-:W1:Y:S01]  /*0100*/  LDCU.64 UR12, c[0x0][0x358] ;  /* 0x00006b00ff0c77ac */ /* 0x000e620008000a00 */
[----:B------:R-:W-:Y:S01]  /*0110*/  IMAD R3, R9, 0x6, RZ ;  /* 0x0000000609037824 */ /* 0x000fe200078e02ff */
[----:B------:R-:W2:Y:S03]  /*0120*/  LDCU.U8 UR4, c[0x0][0x3b4] ;  /* 0x00007680ff0477ac */ /* 0x000ea60008000000 */
[----:B0-----:R-:W-:-:S05]  /*0130*/  IMAD.WIDE R10, R3, 0x4, R10 ;  /* 0x00000004030a7825 */ /* 0x001fca00078e020a */
[----:B-1----:R-:W3:Y:S04]  /*0140*/  LDG.E R6, desc[UR12][R10.64] ;  /* 0x0000000c0a067981 */ /* 0x002ee8000c1e1900 */
[----:B------:R-:W3:Y:S04]  /*0150*/  LDG.E R5, desc[UR12][R10.64+0x8] ;  /* 0x0000080c0a057981 */ /* 0x000ee8000c1e1900 */
[----:B------:R-:W4:Y:S04]  /*0160*/  LDG.E R7, desc[UR12][R10.64+0x4] ;  /* 0x0000040c0a077981 */ /* 0x000f28000c1e1900 */
[----:B------:R-:W4:Y:S04]  /*0170*/  LDG.E R4, desc[UR12][R10.64+0xc] ;  /* 0x00000c0c0a047981 */ /* 0x000f28000c1e1900 */
[----:B------:R-:W4:Y:S04]  /*0180*/  LDG.E R3, desc[UR12][R10.64+0x10] ;  /* 0x0000100c0a037981 */ /* 0x000f28000c1e1900 */
[----:B------:R-:W4:Y:S01]  /*0190*/  LDG.E R2, desc[UR12][R10.64+0x14] ;  /* 0x0000140c0a027981 */ /* 0x000f22000c1e1900 */
[----:B--2---:R-:W-:Y:S01]  /*01a0*/  UPRMT UR10, UR4, 0x8880, URZ ;  /* 0x00008880040a7896 */ /* 0x004fe200080000ff */
[----:B------:R-:W-:-:S03]  /*01b0*/  I2FP.F32.U32 R0, R8 ;  /* 0x0000000800007245 */ /* 0x000fc60000201000 */
[----:B------:R-:W-:Y:S02]  /*01c0*/  UISETP.NE.AND UP0, UPT, UR10, URZ, UPT ;  /* 0x000000ff0a00728c */ /* 0x000fe4000bf05270 */
[----:B---3--:R-:W-:-:S04]  /*01d0*/  FFMA R12, R5, R0, R6 ;  /* 0x00000000050c7223 */ /* 0x008fc80000000006 */
[----:B------:R-:W-:Y:S01]  /*01e0*/  FADD R12, R12, 0.5 ;  /* 0x3f0000000c0c7421 */ /* 0x000fe20000000000 */
[----:B----4-:R-:W-:-:S04]  /*01f0*/  FFMA R0, R4, R0, R7 ;  /* 0x0000000004007223 */ /* 0x010fc80000000007 */
[----:B------:R-:W-:Y:S01]  /*0200*/  FADD R13, R0, 0.5 ;  /* 0x3f000000000d7421 */ /* 0x000fe20000000000 */
[----:B------:R-:W-:-:S03]  /*0210*/  FADD R12, -R3, R12 ;  /* 0x0000000c030c7221 */ /* 0x000fc60000000100 */
[----:B------:R-:W-:Y:S01]  /*0220*/  FADD R13, -R2, R13 ;  /* 0x0000000d020d7221 */ /* 0x000fe20000000100 */
[----:B------:R-:W-:Y:S06]  /*0230*/  BRA.U !UP0, `(.L_x_0) ;  /* 0x00000001080c7547 */ /* 0x000fec000b800000 */
[----:B------:R-:W-:-:S13]  /*0240*/  FSETP.GT.AND P0, PT, |R13|, |R12|, PT ;  /* 0x4000000c0d00720b */ /* 0x000fda0003f04200 */
[----:B------:R-:W-:Y:S05]  /*0250*/  @P0 EXIT ;  /* 0x000000000000094d */ /* 0x000fea0003800000 */
[----:B------:R-:W-:Y:S05]  /*0260*/  BRA `(.L_x_1) ;  /* 0x0000000000087947 */ /* 0x000fea0003800000 */
.L_x_0:
[----:B------:R-:W-:-:S13]  /*0270*/  FSETP.GTU.AND P0, PT, |R13|, |R12|, PT ;  /* 0x4000000c0d00720b */ /* 0x000fda0003f0c200 */
[----:B------:R-:W-:Y:S05]  /*0280*/  @!P0 EXIT ;  /* 0x000000000000894d */ /* 0x000fea0003800000 */
.L_x_1:
[----:B------:R-:W0:Y:S01]  /*0290*/  LDCU UR4, c[0x0][0x3a8] ;  /* 0x00007500ff0477ac */ /* 0x000e220008000800 */
[----:B------:R-:W-:Y:S01]  /*02a0*/  IMAD.MOV.U32 R0, RZ, RZ, RZ ;  /* 0x000000ffff007224 */ /* 0x000fe200078e00ff */
[----:B0-----:R-:W-:-:S09]  /*02b0*/  UISETP.GE.AND UP0, UPT, UR4, 0x1, UPT ;  /* 0x000000010400788c */ /* 0x001fd2000bf06270 */
[----:B------:R-:W-:Y:S05]  /*02c0*/  BRA.U !UP0, `(.L_x_2) ;  /* 0x0000001108f07547 */ /* 0x000fea000b800000 */
[----:B------:R-:W0:Y:S01]  /*02d0*/  LDC R11, c[0x0][0x398] ;  /* 0x0000e600ff0b7b82 */ /* 0x000e220000000800 */
[----:B------:R-:W1:Y:S01]  /*02e0*/  I2F.F64.U32 R16, UR4 ;  /* 0x0000000400107d12 */ /* 0x000e620008201800 */
[----:B------:R-:W-:Y:S01]  /*02f0*/  UISETP.NE.AND UP0, UPT, UR10, URZ, UPT ;  /* 0x000000ff0a00728c */ /* 0x000fe2000bf05270 */
[----:B------:R-:W-:-:S05]  /*0300*/  I2FP.F32.U32 R10, UR4 ;  /* 0x00000004000a7c45 */ /* 0x000fca0008201000 */
[----:B------:R-:W2:Y:S08]  /*0310*/  LDC R21, c[0x0][0x3ac] ;  /* 0x0000eb00ff157b82 */ /* 0x000eb00000000800 */
[----:B------:R-:W3:Y:S01]  /*0320*/  LDC R23, c[0x0][0x3b0] ;  /* 0x0000ec00ff177b82 */ /* 0x000ee20000000800 */
[----:B0-----:R0:W0:Y:S01]  /*0330*/  I2F.F64.U32 R18, R11 ;  /* 0x0000000b00127312 */ /* 0x0010220000201800 */
[----:B------:R-:W-:-:S07]  /*0340*/  VIADD R0, R11, 0x40 ;  /* 0x000000400b007836 */ /* 0x000fce0000000000 */
[----:B--2---:R2:W0:Y:S08]  /*0350*/  I2F.F64 R12, R21 ;  /* 0x00000015000c7312 */ /* 0x0044300000201c00 */
[----:B---3--:R2:W3:Y:S01]  /*0360*/  I2F.F64 R14, R23 ;  /* 0x00000017000e7312 */ /* 0x0084e20000201c00 */
[----:B-1----:R-:W-:Y:S05]  /*0370*/  BRA.U UP0, `(.L_x_3) ;  /* 0x0000000900647547 */ /* 0x002fea000b800000 */
[----:B0-2---:R-:W-:Y:S01]  /*0380*/  DADD R20, R18, 0.5 ;  /* 0x3fe0000012147429 */ /* 0x005fe20000000000 */
[----:B------:R-:W-:Y:S01]  /*0390*/  UMOV UR4, URZ ;  /* 0x000000ff00047c82 */ /* 0x000fe20008000000 */
[----:B---3--:R-:W-:Y:S01]  /*03a0*/  DFMA R36, R14, -0.5, R18 ;  /* 0xbfe000000e24782b */ /* 0x008fe20000000012 */
[----:B------:R-:W-:-:S03]  /*03b0*/  VIMNMX.U32 R14, PT, PT, R0, R23, PT ;  /* 0x00000017000e7248 */ /* 0x000fc60003fe0000 */
[----:B------:R0:W1:Y:S01]  /*03c0*/  F2F.F32.F64 R11, R20 ;  /* 0x00000014000b7310 */ /* 0x0000620000301000 */
[----:B------:R-:W-:-:S03]  /*03d0*/  MOV R0, RZ ;  /* 0x000000ff00007202 */ /* 0x000fc60000000f00 */
[----:B------:R-:W-:-:S11]  /*03e0*/  DADD R36, R36, 0.5 ;  /* 0x3fe0000024247429 */ /* 0x000fd60000000000 */
.L_x_15:
[----:B------:R-:W2:Y:S01]  /*03f0*/  MUFU.RCP64H R25, R17 ;  /* 0x0000001100197308 */ /* 0x000ea20000001800 */
[----:B------:R-:W-:Y:S01]  /*0400*/  IMAD.MOV.U32 R24, RZ, RZ, 0x1 ;  /* 0x00000001ff187424 */ /* 0x000fe200078e00ff */
[----:B------:R-:W3:Y:S06]  /*0410*/  LDCU UR5, c[0x0][0x398] ;  /* 0x00007300ff0577ac */ /* 0x000eec0008000800 */
[----:B------:R-:W4:Y:S01]  /*0420*/  I2F.F64.U32 R22, UR4 ;  /* 0x0000000400167d12 */ /* 0x000f220008201800 */
[----:B--2---:R-:W-:Y:S01]  /*0430*/  DFMA R18, -R16, R24, 1 ;  /* 0x3ff000001012742b */ /* 0x004fe20000000118 */
[----:B---3--:R-:W-:Y:S01]  /*0440*/  ISETP.GT.AND P2, PT, R14, UR5, PT ;  /* 0x000000050e007c0c */ /* 0x008fe2000bf44270 */
[----:B----4-:R-:W-:-:S06]  /*0450*/  DADD R22, R22, 0.5 ;  /* 0x3fe0000016167429 */ /* 0x010fcc0000000000 */
[----:B------:R-:W-:-:S08]  /*0460*/  DFMA R18, R18, R18, R18 ;  /* 0x000000121212722b */ /* 0x000fd00000000012 */
[----:B------:R-:W-:Y:S01]  /*0470*/  DFMA R24, R24, R18, R24 ;  /* 0x000000121818722b */ /* 0x000fe20000000018 */
[----:B------:R-:W-:-:S07]  /*0480*/  FSETP.GEU.AND P1, PT, |R23|, 6.5827683646048100446e-37, PT ;  /* 0x036000001700780b */ /* 0x000fce0003f2e200 */
[----:B------:R-:W-:-:S08]  /*0490*/  DFMA R18, -R16, R24, 1 ;  /* 0x3ff000001012742b */ /* 0x000fd00000000118 */
[----:B------:R-:W-:-:S08]  /*04a0*/  DFMA R24, R24, R18, R24 ;  /* 0x000000121818722b */ /* 0x000fd00000000018 */
[----:B------:R-:W-:-:S08]  /*04b0*/  DMUL R18, R22, R24 ;  /* 0x0000001816127228 */ /* 0x000fd00000000000 */
[----:B0-----:R-:W-:-:S08]  /*04c0*/  DFMA R20, -R16, R18, R22 ;  /* 0x000000121014722b */ /* 0x001fd00000000116 */
[----:B------:R-:W-:-:S10]  /*04d0*/  DFMA R18, R24, R20, R18 ;  /* 0x000000141812722b */ /* 0x000fd40000000012 */
[----:B------:R-:W-:-:S05]  /*04e0*/  FFMA R15, RZ, R17, R19 ;  /* 0x00000011ff0f7223 */ /* 0x000fca0000000013 */
[----:B------:R-:W-:-:S13]  /*04f0*/  FSETP.GT.AND P0, PT, |R15|, 1.469367938527859385e-39, PT ;  /* 0x001000000f00780b */ /* 0x000fda0003f04200 */
[----:B------:R-:W-:Y:S05]  /*0500*/  @P0 BRA P1, `(.L_x_4) ;  /* 0x0000000000100947 */ /* 0x000fea0000800000 */
[----:B------:R-:W-:Y:S01]  /*0510*/  IMAD.MOV.U32 R20, RZ, RZ, R16 ;  /* 0x000000ffff147224 */ /* 0x000fe200078e0010 */
[----:B------:R-:W-:Y:S02]  /*0520*/  MOV R21, R17 ;  /* 0x0000001100157202 */ /* 0x000fe40000000f00 */
[----:B------:R-:W-:-:S07]  /*0530*/  MOV R30, 0x550 ;  /* 0x00000550001e7802 */ /* 0x000fce0000000f00 */
[----:B-1----:R-:W-:Y:S05]  /*0540*/  CALL.REL.NOINC `($__internal_0_$__cuda_sm20_div_rn_f64_full) ;  /* 0x0000001000707944 */ /* 0x002fea0003c00000 */
.L_x_4:
[----:B------:R-:W0:Y:S01]  /*0550*/  I2F.F64.U32 R20, R8 ;  /* 0x0000000800147312 */ /* 0x000e220000201800 */
[----:B------:R-:W-:Y:S01]  /*0560*/  BSSY.RECONVERGENT B0, `(.L_x_5) ;  /* 0x0000012000007945 */ /* 0x000fe20003800200 */
[----:B0-----:R-:W-:-:S10]  /*0570*/  DADD R20, R20, R18 ;  /* 0x0000000014147229 */ /* 0x001fd40000000012 */
[----:B------:R-:W0:Y:S02]  /*0580*/  F2F.F32.F64 R20, R20 ;  /* 0x0000001400147310 */ /* 0x000e240000301000 */
[-C--:B0-----:R-:W-:Y:S01]  /*0590*/  FFMA R15, R4, R20.reuse, R7 ;  /* 0x00000014040f7223 */ /* 0x081fe20000000007 */
[----:B------:R-:W-:-:S03]  /*05a0*/  FFMA R18, R5, R20, R6 ;  /* 0x0000001405127223 */ /* 0x000fc60000000006 */
[----:B------:R-:W-:Y:S01]  /*05b0*/  FADD R19, R2, -R15 ;  /* 0x8000000f02137221 */ /* 0x000fe20000000000 */
[----:B------:R-:W-:-:S03]  /*05c0*/  FADD R18, R3, -R18 ;  /* 0x8000001203127221 */ /* 0x000fc60000000000 */
[----:B------:R-:W0:Y:S08]  /*05d0*/  MUFU.RCP R15, R19 ;  /* 0x00000013000f7308 */ /* 0x000e300000001000 */
[----:B------:R-:W2:Y:S01]  /*05e0*/  FCHK P0, R18, R19 ;  /* 0x0000001312007302 */ /* 0x000ea20000000000 */
[----:B0-----:R-:W-:-:S04]  /*05f0*/  FFMA R22, -R19, R15, 1 ;  /* 0x3f80000013167423 */ /* 0x001fc8000000010f */
[----:B------:R-:W-:-:S04]  /*0600*/  FFMA R15, R15, R22, R15 ;  /* 0x000000160f0f7223 */ /* 0x000fc8000000000f */
[----:B------:R-:W-:-:S04]  /*0610*/  FFMA R22, R18, R15, RZ ;  /* 0x0000000f12167223 */ /* 0x000fc800000000ff */
[----:B------:R-:W-:-:S04]  /*0620*/  FFMA R29, -R19, R22, R18 ;  /* 0x00000016131d7223 */ /* 0x000fc80000000112 */
[----:B------:R-:W-:Y:S01]  /*0630*/  FFMA R29, R15, R29, R22 ;  /* 0x0000001d0f1d7223 */ /* 0x000fe20000000016 */
[----:B--2---:R-:W-:Y:S06]  /*0640*/  @!P0 BRA `(.L_x_6) ;  /* 0x00000000000c8947 */ /* 0x004fec0003800000 */
[----:B------:R-:W-:-:S07]  /*0650*/  MOV R20, 0x670 ;  /* 0x0000067000147802 */ /* 0x000fce0000000f00 */
[----:B-1----:R-:W-:Y:S05]  /*0660*/  CALL.REL.NOINC `($__internal_2_$__cuda_sm3x_div_rn_noftz_f32_slowpath) ;  /* 0x0000001400f07944 */ /* 0x002fea0003c00000 */
[----:B------:R-:W-:-:S07]  /*0670*/  IMAD.MOV.U32 R29, RZ, RZ, R26 ;  /* 0x000000ffff1d7224 */ /* 0x000fce00078e001a */
.L_x_6:
[----:B------:R-:W-:Y:S05]  /*0680*/  BSYNC.RECONVERGENT B0 ;  /* 0x0000000000007941 */ /* 0x000fea0003800200 */
.L_x_5:
[-C--:B------:R-:W-:Y:S01]  /*0690*/  FFMA R18, R29, R29.reuse, 1 ;  /* 0x3f8000001d127423 */ /* 0x080fe2000000001d */
[----:B------:R-:W-:Y:S01]  /*06a0*/  BSSY.RECONVERGENT B0, `(.L_x_7) ;  /* 0x000000e000007945 */ /* 0x000fe20003800200 */
[----:B------:R-:W-:Y:S02]  /*06b0*/  FFMA R22, -R2, R29, R3 ;  /* 0x0000001d02167223 */ /* 0x000fe40000000103 */
[----:B------:R-:W-:Y:S01]  /*06c0*/  VIADD R15, R18, 0xf3000000 ;  /* 0xf3000000120f7836 */ /* 0x000fe20000000000 */
[----:B------:R0:W2:Y:S04]  /*06d0*/  MUFU.RSQ R19, R18 ;  /* 0x0000001200137308 */ /* 0x0000a80000001400 */
[----:B------:R-:W-:-:S13]  /*06e0*/  ISETP.GT.U32.AND P0, PT, R15, 0x727fffff, PT ;  /* 0x727fffff0f00780c */ /* 0x000fda0003f04070 */
[----:B0-2---:R-:W-:Y:S05]  /*06f0*/  @!P0 BRA `(.L_x_8) ;  /* 0x0000000000108947 */ /* 0x005fea0003800000 */
[----:B------:R-:W-:-:S07]  /*0700*/  MOV R20, 0x720 ;  /* 0x0000072000147802 */ /* 0x000fce0000000f00 */
[----:B-1----:R-:W-:Y:S05]  /*0710*/  CALL.REL.NOINC `($__internal_1_$__cuda_sm20_sqrt_rn_f32_slowpath) ;  /* 0x0000001400687944 */ /* 0x002fea0003c00000 */
[----:B------:R-:W-:Y:S01]  /*0720*/  MOV R15, R21 ;  /* 0x00000015000f7202 */ /* 0x000fe20000000f00 */
[----:B------:R-:W-:Y:S06]  /*0730*/  BRA `(.L_x_9) ;  /* 0x0000000000107947 */ /* 0x000fec0003800000 */
.L_x_8:
[----:B------:R-:W-:Y:S01]  /*0740*/  FMUL.FTZ R15, R18, R19 ;  /* 0x00000013120f7220 */ /* 0x000fe20000410000 */
[----:B------:R-:W-:-:S03]  /*0750*/  FMUL.FTZ R19, R19, 0.5 ;  /* 0x3f00000013137820 */ /* 0x000fc60000410000 */
[----:B------:R-:W-:-:S04]  /*0760*/  FFMA R18, -R15, R15, R18 ;  /* 0x0000000f0f127223 */ /* 0x000fc80000000112 */
[----:B------:R-:W-:-:S07]  /*0770*/  FFMA R15, R18, R19, R15 ;  /* 0x00000013120f7223 */ /* 0x000fce000000000f */
.L_x_9:
[----:B------:R-:W-:Y:S05]  /*0780*/  BSYNC.RECONVERGENT B0 ;  /* 0x0000000000007941 */ /* 0x000fea0003800200 */
.L_x_7:
[----:B------:R-:W0:Y:S01]  /*0790*/  LDCU UR5, c[0x0][0x3b8] ;  /* 0x00007700ff0577ac */ /* 0x000e220008000800 */
[----:B------:R-:W-:Y:S01]  /*07a0*/  F2F.F64.F32 R18, R22 ;  /* 0x0000001600127310 */ /* 0x000fe20000201800 */
[----:B------:R-:W-:-:S07]  /*07b0*/  IMAD.MOV.U32 R27, RZ, RZ, RZ ;  /* 0x000000ffff1b7224 */ /* 0x000fce00078e00ff */
[----:B------:R-:W2:Y:S01]  /*07c0*/  F2F.F64.F32 R20, R29 ;  /* 0x0000001d00147310 */ /* 0x000ea20000201800 */
[----:B0-----:R-:W-:Y:S01]  /*07d0*/  FMUL R15, R15, UR5 ;  /* 0x000000050f0f7c20 */ /* 0x001fe20008400000 */
[----:B--2---:R-:W-:Y:S01]  /*07e0*/  DFMA R18, -R36, R20, R18 ;  /* 0x000000142412722b */ /* 0x004fe20000000112 */
[----:B------:R-:W-:Y:S10]  /*07f0*/  @!P2 BRA `(.L_x_10) ;  /* 0x0000000000f0a947 */ /* 0x000ff40003800000 */
[----:B------:R-:W0:Y:S01]  /*0800*/  LDC R23, c[0x0][0x398] ;  /* 0x0000e600ff177b82 */ /* 0x000e220000000800 */
[----:B------:R-:W-:Y:S01]  /*0810*/  DFMA R20, R12, 0.5, R18 ;  /* 0x3fe000000c14782b */ /* 0x000fe20000000012 */
[----:B------:R-:W-:Y:S02]  /*0820*/  IMAD.MOV.U32 R27, RZ, RZ, RZ ;  /* 0x000000ffff1b7224 */ /* 0x000fe400078e00ff */
[----:B-1----:R-:W-:-:S03]  /*0830*/  IMAD.MOV.U32 R19, RZ, RZ, R11 ;  /* 0x000000ffff137224 */ /* 0x002fc600078e000b */
[----:B------:R1:W2:Y:S01]  /*0840*/  F2F.F32.F64 R18, R20 ;  /* 0x0000001400127310 */ /* 0x0002a20000301000 */
[----:B0-----:R-:W-:Y:S01]  /*0850*/  IMAD.IADD R22, R23, 0x1, -R14 ;  /* 0x0000000117167824 */ /* 0x001fe200078e0a0e */
[----:B------:R-:W-:-:S04]  /*0860*/  IADD3 R26, PT, PT, R14, -R23, RZ ;  /* 0x800000170e1a7210 */ /* 0x000fc80007ffe0ff */
[----:B------:R-:W-:Y:S02]  /*0870*/  ISETP.GT.U32.AND P0, PT, R22, -0x4, PT ;  /* 0xfffffffc1600780c */ /* 0x000fe40003f04070 */
[----:B------:R-:W-:-:S11]  /*0880*/  LOP3.LUT P1, R30, R26, 0x3, RZ, 0xc0, !PT ;  /* 0x000000031a1e7812 */ /* 0x000fd6000782c0ff */
[----:B-12---:R-:W-:Y:S05]  /*0890*/  @P0 BRA `(.L_x_11) ;  /* 0x0000000000700947 */ /* 0x006fea0003800000 */
[----:B------:R-:W-:Y:S01]  /*08a0*/  IADD3 R19, PT, PT, R14, -R23, RZ ;  /* 0x800000170e137210 */ /* 0x000fe20007ffe0ff */
[----:B------:R-:W-:-:S03]  /*08b0*/  IMAD.MOV.U32 R27, RZ, RZ, RZ ;  /* 0x000000ffff1b7224 */ /* 0x000fc600078e00ff */
[----:B------:R-:W-:Y:S01]  /*08c0*/  LOP3.LUT R28, R19, 0xfffffffc, RZ, 0xc0, !PT ;  /* 0xfffffffc131c7812 */ /* 0x000fe200078ec0ff */
[----:B------:R-:W-:-:S03]  /*08d0*/  IMAD.MOV.U32 R19, RZ, RZ, R11 ;  /* 0x000000ffff137224 */ /* 0x000fc600078e000b */
[----:B------:R-:W-:-:S07]  /*08e0*/  IADD3 R28, PT, PT, -R28, RZ, RZ ;  /* 0x000000ff1c1c7210 */ /* 0x000fce0007ffe1ff */
.L_x_12:
[----:B------:R-:W0:Y:S01]  /*08f0*/  LDCU UR6, c[0x0][0x380] ;  /* 0x00007000ff0677ac */ /* 0x000e220008000800 */
[----:B------:R-:W-:Y:S02]  /*0900*/  IMAD.MOV.U32 R31, RZ, RZ, -0x3e000000 ;  /* 0xc2000000ff1f7424 */ /* 0x000fe400078e00ff */
[--C-:B------:R-:W-:Y:S01]  /*0910*/  FADD R20, R18, -R29.reuse ;  /* 0x8000001d12147221 */ /* 0x100fe20000000000 */
[----:B------:R-:W-:Y:S01]  /*0920*/  FADD R21, R19, 1 ;  /* 0x3f80000013157421 */ /* 0x000fe20000000000 */
[----:B------:R-:W-:Y:S02]  /*0930*/  UMOV UR7, URZ ;  /* 0x000000ff00077c82 */ /* 0x000fe40008000000 */
[----:B------:R-:W-:Y:S01]  /*0940*/  FADD R22, R20, -R29 ;  /* 0x8000001d14167221 */ /* 0x000fe20000000000 */
[----:B------:R-:W-:-:S03]  /*0950*/  FADD R23, R21, 1 ;  /* 0x3f80000015177421 */ /* 0x000fc60000000000 */
[----:B------:R-:W-:Y:S01]  /*0960*/  FADD R24, R22, -R29 ;  /* 0x8000001d16187221 */ /* 0x000fe20000000000 */
[----:B------:R-:W-:Y:S01]  /*0970*/  FADD R25, R23, 1 ;  /* 0x3f80000017197421 */ /* 0x000fe20000000000 */
[----:B0-----:R0:W5:Y:S01]  /*0980*/  TEX.LL RZ, R18, R18, R31, UR6, 2D, 0x1 ;  /* 0x28ff061f12127f60 */ /* 0x00116200089e01ff */
[----:B------:R-:W5:Y:S01]  /*0990*/  TEX.LL RZ, R20, R20, R31, UR6, 2D, 0x1 ;  /* 0x28ff061f14147f60 */ /* 0x000f6200089e01ff */
[----:B------:R-:W5:Y:S01]  /*09a0*/  TEX.LL RZ, R22, R22, R31, UR6, 2D, 0x1 ;  /* 0x28ff061f16167f60 */ /* 0x000f6200089e01ff */
[----:B------:R-:W5:Y:S01]  /*09b0*/  TEX.LL RZ, R32, R24, R31, UR6, 2D, 0x1 ;  /* 0x28ff061f18207f60 */ /* 0x000f6200089e01ff */
[----:B------:R-:W-:-:S05]  /*09c0*/  VIADD R28, R28, 0x4 ;  /* 0x000000041c1c7836 */ /* 0x000fca0000000000 */
[----:B------:R-:W-:Y:S01]  /*09d0*/  ISETP.NE.AND P0, PT, R28, RZ, PT ;  /* 0x000000ff1c00720c */ /* 0x000fe20003f05270 */
[----:B0-----:R-:W-:Y:S01]  /*09e0*/  FADD R19, R25, 1 ;  /* 0x3f80000019137421 */ /* 0x001fe20000000000 */
[----:B------:R-:W-:-:S04]  /*09f0*/  DEPBAR.LE SB5, 0x2 ;  /* 0x0000d0800000791a */ /* 0x000fc80000000000 */
[----:B------:R-:W-:Y:S01]  /*0a00*/  FADD R27, R18, R27 ;  /* 0x0000001b121b7221 */ /* 0x000fe20000000000 */
[----:B------:R-:W-:-:S03]  /*0a10*/  FADD R18, R24, -R29 ;  /* 0x8000001d18127221 */ /* 0x000fc60000000000 */
[----:B------:R-:W-:-:S04]  /*0a20*/  FADD R27, R27, R20 ;  /* 0x000000141b1b7221 */ /* 0x000fc80000000000 */
[----:B-----5:R-:W-:-:S04]  /*0a30*/  FADD R27, R27, R22 ;  /* 0x000000161b1b7221 */ /* 0x020fc80000000000 */
[----:B------:R-:W-:Y:S01]  /*0a40*/  FADD R27, R27, R32 ;  /* 0x000000201b1b7221 */ /* 0x000fe20000000000 */
[----:B------:R-:W-:Y:S06]  /*0a50*/  @P0 BRA `(.L_x_12) ;  /* 0xfffffffc00a40947 */ /* 0x000fec000383ffff */
.L_x_11:
[----:B------:R-:W-:Y:S05]  /*0a60*/  @!P1 BRA `(.L_x_10) ;  /* 0x0000000000549947 */ /* 0x000fea0003800000 */
[----:B------:R-:W-:Y:S01]  /*0a70*/  ISETP.NE.AND P0, PT, R30, 0x1, PT ;  /* 0x000000011e00780c */ /* 0x000fe20003f05270 */
[----:B------:R-:W0:-:S12]  /*0a80*/  LDCU UR6, c[0x0][0x380] ;  /* 0x00007000ff0677ac */ /* 0x000e180008000800 */
[----:B------:R-:W-:Y:S01]  /*0a90*/  VOTEU.ANY UP0, P0 ;  /* 0x0000000000ff7886 */ /* 0x000fe20000000100 */
[----:B------:R-:W-:-:S04]  /*0aa0*/  @P0 MOV R23, 0xc2000000 ;  /* 0xc200000000170802 */ /* 0x000fc80000000f00 */
[----:B------:R-:W-:Y:S02]  /*0ab0*/  @UP0 UMOV UR7, URZ ;  /* 0x000000ff00070c82 */ /* 0x000fe40008000000 */
[----:B0-----:R0:W5:Y:S01]  /*0ac0*/  @P0 TEX.LL RZ, R22, R18, R23, UR6, 2D, 0x1 ;  /* 0x28ff061712160f60 */ /* 0x00116200089e01ff */
[----:B------:R-:W-:Y:S01]  /*0ad0*/  LOP3.LUT R26, R26, 0x1, RZ, 0xc0, !PT ;  /* 0x000000011a1a7812 */ /* 0x000fe200078ec0ff */
[----:B------:R-:W1:Y:S01]  /*0ae0*/  LDCU UR8, c[0x0][0x380] ;  /* 0x00007000ff0877ac */ /* 0x000e620008000800 */
[--C-:B------:R-:W-:Y:S01]  /*0af0*/  @P0 FADD R20, R18, -R29.reuse ;  /* 0x8000001d12140221 */ /* 0x100fe20000000000 */
[----:B------:R-:W-:Y:S01]  /*0b00*/  @P0 FADD R21, R19, 1 ;  /* 0x3f80000013150421 */ /* 0x000fe20000000000 */
[----:B------:R-:W-:Y:S02]  /*0b10*/  ISETP.NE.U32.AND P1, PT, R26, 0x1, PT ;  /* 0x000000011a00780c */ /* 0x000fe40003f25070 */
[----:B0-----:R-:W-:-:S11]  /*0b20*/  @P0 FADD R18, R20, -R29 ;  /* 0x8000001d14120221 */ /* 0x001fd60000000000 */
[----:B------:R-:W-:Y:S01]  /*0b30*/  VOTEU.ALL UP0, P1 ;  /* 0x0000000000ff7886 */ /* 0x000fe20000800000 */
[----:B------:R-:W-:Y:S01]  /*0b40*/  @P0 FADD R19, R21, 1 ;  /* 0x3f80000015130421 */ /* 0x000fe20000000000 */
[----:B------:R-:W-:Y:S01]  /*0b50*/  @!P1 IMAD.MOV.U32 R24, RZ, RZ, -0x3e000000 ;  /* 0xc2000000ff189424 */ /* 0x000fe200078e00ff */
[----:B------:R-:W5:Y:S02]  /*0b60*/  @P0 TEX.LL RZ, R21, R20, R23, UR6, 2D, 0x1 ;  /* 0x28ff061714150f60 */ /* 0x000f6400089e01ff */
[----:B------:R-:W-:Y:S02]  /*0b70*/  @!UP0 UMOV UR9, URZ ;  /* 0x000000ff00098c82 */ /* 0x000fe40008000000 */
[----:B-1----:R-:W5:Y:S02]  /*0b80*/  @!P1 TEX.LL RZ, R18, R18, R24, UR8, 2D, 0x1 ;  /* 0x28ff081812129f60 */ /* 0x002f6400089e01ff */
[----:B-----5:R-:W-:-:S04]  /*0b90*/  @P0 FADD R22, R27, R22 ;  /* 0x000000161b160221 */ /* 0x020fc80000000000 */
[----:B------:R-:W-:-:S04]  /*0ba0*/  @P0 FADD R27, R22, R21 ;  /* 0x00000015161b0221 */ /* 0x000fc80000000000 */
[----:B------:R-:W-:-:S07]  /*0bb0*/  @!P1 FADD R27, R27, R18 ;  /* 0x000000121b1b9221 */ /* 0x000fce0000000000 */
.L_x_10:
[----:B------:R-:W0:Y:S01]  /*0bc0*/  MUFU.RCP R19, R10 ;  /* 0x0000000a00137308 */ /* 0x000e220000001000 */
[----:B------:R-:W-:Y:S07]  /*0bd0*/  BSSY.RECONVERGENT B0, `(.L_x_13) ;  /* 0x000000d000007945 */ /* 0x000fee0003800200 */
[----:B------:R-:W2:Y:S01]  /*0be0*/  FCHK P0, R15, R10 ;  /* 0x0000000a0f007302 */ /* 0x000ea20000000000 */
[----:B0-----:R-:W-:-:S04]  /*0bf0*/  FFMA R18, -R10, R19, 1 ;  /* 0x3f8000000a127423 */ /* 0x001fc80000000113 */
[----:B------:R-:W-:-:S04]  /*0c00*/  FFMA R18, R19, R18, R19 ;  /* 0x0000001213127223 */ /* 0x000fc80000000013 */
[----:B------:R-:W-:-:S04]  /*0c10*/  FFMA R19, R15, R18, RZ ;  /* 0x000000120f137223 */ /* 0x000fc800000000ff */
[----:B------:R-:W-:-:S04]  /*0c20*/  FFMA R20, -R10, R19, R15 ;  /* 0x000000130a147223 */ /* 0x000fc8000000010f */
[----:B------:R-:W-:Y:S01]  /*0c30*/  FFMA R19, R18, R20, R19 ;  /* 0x0000001412137223 */ /* 0x000fe20000000013 */
[----:B--2---:R-:W-:Y:S06]  /*0c40*/  @!P0 BRA `(.L_x_14) ;  /* 0x0000000000148947 */ /* 0x004fec0003800000 */
[----:B------:R-:W-:Y:S01]  /*0c50*/  IMAD.MOV.U32 R18, RZ, RZ, R15 ;  /* 0x000000ffff127224 */ /* 0x000fe200078e000f */
[----:B------:R-:W-:Y:S02]  /*0c60*/  MOV R19, R10 ;  /* 0x0000000a00137202 */ /* 0x000fe40000000f00 */
[----:B------:R-:W-:-:S07]  /*0c70*/  MOV R20, 0xc90 ;  /* 0x00000c9000147802 */ /* 0x000fce0000000f00 */
[----:B-1----:R-:W-:Y:S05]  /*0c80*/  CALL.REL.NOINC `($__internal_2_$__cuda_sm3x_div_rn_noftz_f32_slowpath) ;  /* 0x0000001000687944 */ /* 0x002fea0003c00000 */
[----:B------:R-:W-:-:S07]  /*0c90*/  IMAD.MOV.U32 R19, RZ, RZ, R26 ;  /* 0x000000ffff137224 */ /* 0x000fce00078e001a */
.L_x_14:
[----:B------:R-:W-:Y:S05]  /*0ca0*/  BSYNC.RECONVERGENT B0 ;  /* 0x0000000000007941 */ /* 0x000fea0003800200 */
.L_x_13:
[----:B------:R-:W0:Y:S01]  /*0cb0*/  LDCU UR5, c[0x0][0x3a8] ;  /* 0x00007500ff0577ac */ /* 0x000e220008000800 */
[----:B------:R-:W-:Y:S01]  /*0cc0*/  FFMA R0, R19, R27, R0 ;  /* 0x0000001b13007223 */ /* 0x000fe20000000000 */
[----:B------:R-:W-:-:S04]  /*0cd0*/  UIADD3 UR4, UPT, UPT, UR4, 0x1, URZ ;  /* 0x0000000104047890 */ /* 0x000fc8000fffe0ff */
[----:B0-----:R-:W-:-:S09]  /*0ce0*/  UISETP.NE.AND UP0, UPT, UR4, UR5, UPT ;  /* 0x000000050400728c */ /* 0x001fd2000bf05270 */
[----:B------:R-:W-:Y:S05]  /*0cf0*/  BRA.U !UP0, `(.L_x_2) ;  /* 0x0000000908647547 */ /* 0x000fea000b800000 */
[----:B------:R-:W-:Y:S05]  /*0d00*/  BRA `(.L_x_15) ;  /* 0xfffffff400b87947 */ /* 0x000fea000383ffff */
.L_x_3:
[----:B0-----:R-:W-:Y:S01]  /*0d10*/  DADD R28, R18, 0.5 ;  /* 0x3fe00000121c7429 */ /* 0x001fe20000000000 */
[----:B------:R-:W-:Y:S01]  /*0d20*/  VIMNMX.U32 R11, PT, PT, R0, R21, PT ;  /* 0x00000015000b7248 */ /* 0x000fe20003fe0000 */
[----:B------:R-:W-:Y:S01]  /*0d30*/  DFMA R12, R12, -0.5, R18 ;  /* 0xbfe000000c0c782b */ /* 0x000fe20000000012 */
[----:B------:R-:W-:Y:S01]  /*0d40*/  MOV R0, RZ ;  /* 0x000000ff00007202 */ /* 0x000fe20000000f00 */
[----:B------:R-:W-:-:S06]  /*0d50*/  UMOV UR4, URZ ;  /* 0x000000ff00047c82 */ /* 0x000fcc0008000000 */
[----:B------:R0:W1:Y:S01]  /*0d60*/  F2F.F32.F64 R28, R28 ;  /* 0x0000001c001c7310 */ /* 0x0000620000301000 */
[----:B------:R-:W-:-:S11]  /*0d70*/  DADD R12, R12, 0.5 ;  /* 0x3fe000000c0c7429 */ /* 0x000fd60000000000 */
.L_x_27:
[----:B------:R-:W4:Y:S01]  /*0d80*/  MUFU.RCP64H R19, R17 ;  /* 0x0000001100137308 */ /* 0x000f220000001800 */
[----:B------:R-:W-:Y:S01]  /*0d90*/  IMAD.MOV.U32 R18, RZ, RZ, 0x1 ;  /* 0x00000001ff127424 */ /* 0x000fe200078e00ff */
[----:B------:R-:W0:Y:S01]  /*0da0*/  LDCU UR5, c[0x0][0x398] ;  /* 0x00007300ff0577ac */ /* 0x000e220008000800 */
[----:B------:R-:W3:Y:S05]  /*0db0*/  LDCU UR6, c[0x0][0x3a8] ;  /* 0x00007500ff0677ac */ /* 0x000eea0008000800 */
[----:B--2---:R-:W2:Y:S01]  /*0dc0*/  I2F.F64.U32 R22, UR4 ;  /* 0x0000000400167d12 */ /* 0x004ea20008201800 */
[----:B------:R-:W-:Y:S01]  /*0dd0*/  UIADD3 UR4, UPT, UPT, UR4, 0x1, URZ ;  /* 0x0000000104047890 */ /* 0x000fe2000fffe0ff */
[----:B----4-:R-:W-:Y:S01]  /*0de0*/  DFMA R20, -R16, R18, 1 ;  /* 0x3ff000001014742b */ /* 0x010fe20000000112 */
[----:B0-----:R-:W-:Y:S01]  /*0df0*/  ISETP.GT.AND P2, PT, R11, UR5, PT ;  /* 0x000000050b007c0c */ /* 0x001fe2000bf44270 */
[----:B--2---:R-:W-:Y:S01]  /*0e00*/  DADD R22, R22, 0.5 ;  /* 0x3fe0000016167429 */ /* 0x004fe20000000000 */
[----:B---3--:R-:W-:-:S05]  /*0e10*/  UISETP.NE.AND UP0, UPT, UR4, UR6, UPT ;  /* 0x000000060400728c */ /* 0x008fca000bf05270 */
[----:B------:R-:W-:-:S08]  /*0e20*/  DFMA R20, R20, R20, R20 ;  /* 0x000000141414722b */ /* 0x000fd00000000014 */
[----:B------:R-:W-:Y:S01]  /*0e30*/  DFMA R18, R18, R20, R18 ;  /* 0x000000141212722b */ /* 0x000fe20000000012 */
[----:B------:R-:W-:-:S07]  /*0e40*/  FSETP.GEU.AND P1, PT, |R23|, 6.5827683646048100446e-37, PT ;  /* 0x036000001700780b */ /* 0x000fce0003f2e200 */
[----:B------:R-:W-:-:S08]  /*0e50*/  DFMA R20, -R16, R18, 1 ;  /* 0x3ff000001014742b */ /* 0x000fd00000000112 */
[----:B------:R-:W-:-:S08]  /*0e60*/  DFMA R18, R18, R20, R18 ;  /* 0x000000141212722b */ /* 0x000fd00000000012 */
[----:B------:R-:W-:-:S08]  /*0e70*/  DMUL R24, R18, R22 ;  /* 0x0000001612187228 */ /* 0x000fd00000000000 */
[----:B------:R-:W-:-:S08]  /*0e80*/  DFMA R20, -R16, R24, R22 ;  /* 0x000000181014722b */ /* 0x000fd00000000116 */
[----:B------:R-:W-:-:S10]  /*0e90*/  DFMA R18, R18, R20, R24 ;  /* 0x000000141212722b */ /* 0x000fd40000000018 */
[----:B------:R-:W-:-:S05]  /*0ea0*/  FFMA R20, RZ, R17, R19 ;  /* 0x00000011ff147223 */ /* 0x000fca0000000013 */
[----:B------:R-:W-:-:S13]  /*0eb0*/  FSETP.GT.AND P0, PT, |R20|, 1.469367938527859385e-39, PT ;  /* 0x001000001400780b */ /* 0x000fda0003f04200 */
[----:B------:R-:W-:Y:S05]  /*0ec0*/  @P0 BRA P1, `(.L_x_16) ;  /* 0x0000000000100947 */ /* 0x000fea0000800000 */
[----:B------:R-:W-:Y:S01]  /*0ed0*/  MOV R20, R16 ;  /* 0x0000001000147202 */ /* 0x000fe20000000f00 */
[----:B------:R-:W-:Y:S01]  /*0ee0*/  IMAD.MOV.U32 R21, RZ, RZ, R17 ;  /* 0x000000ffff157224 */ /* 0x000fe200078e0011 */
[----:B------:R-:W-:-:S07]  /*0ef0*/  MOV R30, 0xf10 ;  /* 0x00000f10001e7802 */ /* 0x000fce0000000f00 */
[----:B-1----:R-:W-:Y:S05]  /*0f00*/  CALL.REL.NOINC `($__internal_0_$__cuda_sm20_div_rn_f64_full) ;  /* 0x0000000800007944 */ /* 0x002fea0003c00000 */
.L_x_16:
        /* <DEDUP_REMOVED lines=16> */
[----:B------:R-:W-:Y:S02]  /*1010*/  MOV R19, R25 ;  /* 0x0000001900137202 */ /* 0x000fe40000000f00 */
[----:B------:R-:W-:-:S07]  /*1020*/  MOV R20, 0x1040 ;  /* 0x0000104000147802 */ /* 0x000fce0000000f00 */
[----:B-1----:R-:W-:Y:S05]  /*1030*/  CALL.REL.NOINC `($__internal_2_$__cuda_sm3x_div_rn_noftz_f32_slowpath) ;  /* 0x0000000c007c7944 */ /* 0x002fea0003c00000 */
.L_x_18:
[----:B------:R-:W-:Y:S05]  /*1040*/  BSYNC.RECONVERGENT B0 ;  /* 0x0000000000007941 */ /* 0x000fea0003800200 */
.L_x_17:
        /* <DEDUP_REMOVED lines=11> */
.L_x_20:
[----:B------:R-:W-:Y:S01]  /*1100*/  FMUL.FTZ R29, R18, R19 ;  /* 0x00000013121d7220 */ /* 0x000fe20000410000 */
[----:B------:R-:W-:-:S03]  /*1110*/  FMUL.FTZ R19, R19, 0.5 ;  /* 0x3f00000013137820 */ /* 0x000fc60000410000 */
[----:B------:R-:W-:-:S04]  /*1120*/  FFMA R18, -R29, R29, R18 ;  /* 0x0000001d1d127223 */ /* 0x000fc80000000112 */
[----:B------:R-:W-:-:S07]  /*1130*/  FFMA R29, R18, R19, R29 ;  /* 0x00000013121d7223 */ /* 0x000fce000000001d */
.L_x_21:
[----:B------:R-:W-:Y:S05]  /*1140*/  BSYNC.RECONVERGENT B0 ;  /* 0x0000000000007941 */ /* 0x000fea0003800200 */
.L_x_19:
[----:B------:R-:W0:Y:S01]  /*1150*/  LDCU UR5, c[0x0][0x3b8] ;  /* 0x00007700ff0577ac */ /* 0x000e220008000800 */
[----:B------:R-:W-:Y:S01]  /*1160*/  F2F.F64.F32 R18, R22 ;  /* 0x0000001600127310 */ /* 0x000fe20000201800 */
[----:B------:R-:W-:-:S07]  /*1170*/  IMAD.MOV.U32 R27, RZ, RZ, RZ ;  /* 0x000000ffff1b7224 */ /* 0x000fce00078e00ff */
[----:B------:R-:W2:Y:S01]  /*1180*/  F2F.F64.F32 R20, -R26 ;  /* 0x8000001a00147310 */ /* 0x000ea20000201800 */
[----:B0-----:R-:W-:Y:S01]  /*1190*/  FMUL R29, R29, UR5 ;  /* 0x000000051d1d7c20 */ /* 0x001fe20008400000 */
[----:B--2---:R-:W-:Y:S01]  /*11a0*/  DFMA R18, R12, R20, -R18 ;  /* 0x000000140c12722b */ /* 0x004fe20000000812 */
[----:B------:R-:W-:Y:S10]  /*11b0*/  @!P2 BRA `(.L_x_22) ;  /* 0x0000000000f0a947 */ /* 0x000ff40003800000 */
[----:B------:R-:W0:Y:S01]  /*11c0*/  LDC R22, c[0x0][0x398] ;  /* 0x0000e600ff167b82 */ /* 0x000e220000000800 */
[----:B------:R-:W-:Y:S01]  /*11d0*/  DFMA R20, R14, 0.5, R18 ;  /* 0x3fe000000e14782b */ /* 0x000fe20000000012 */
[----:B------:R-:W-:Y:S01]  /*11e0*/  MOV R27, RZ ;  /* 0x000000ff001b7202 */ /* 0x000fe20000000f00 */
[----:B-1----:R-:W-:-:S04]  /*11f0*/  IMAD.MOV.U32 R18, RZ, RZ, R28 ;  /* 0x000000ffff127224 */ /* 0x002fc800078e001c */
[----:B------:R1:W2:Y:S01]  /*1200*/  F2F.F32.F64 R19, R20 ;  /* 0x0000001400137310 */ /* 0x0002a20000301000 */
[C---:B0-----:R-:W-:Y:S01]  /*1210*/  IADD3 R23, PT, PT, -R11.reuse, R22, RZ ;  /* 0x000000160b177210 */ /* 0x041fe20007ffe1ff */
[----:B------:R-:W-:-:S03]  /*1220*/  IMAD.IADD R30, R11, 0x1, -R22 ;  /* 0x000000010b1e7824 */ /* 0x000fc600078e0a16 */
[----:B------:R-:W-:Y:S02]  /*1230*/  ISETP.GT.U32.AND P0, PT, R23, -0x4, PT ;  /* 0xfffffffc1700780c */ /* 0x000fe40003f04070 */
[----:B------:R-:W-:-:S11]  /*1240*/  LOP3.LUT P1, R32, R30, 0x3, RZ, 0xc0, !PT ;  /* 0x000000031e207812 */ /* 0x000fd6000782c0ff */
[----:B-12---:R-:W-:Y:S05]  /*1250*/  @P0 BRA `(.L_x_23) ;  /* 0x0000000000700947 */ /* 0x006fea0003800000 */
[----:B------:R-:W-:Y:S01]  /*1260*/  IADD3 R31, PT, PT, R11, -R22, RZ ;  /* 0x800000160b1f7210 */ /* 0x000fe20007ffe0ff */
[----:B------:R-:W-:Y:S01]  /*1270*/  IMAD.MOV.U32 R27, RZ, RZ, RZ ;  /* 0x000000ffff1b7224 */ /* 0x000fe200078e00ff */
[----:B------:R-:W-:Y:S01]  /*1280*/  MOV R18, R28 ;  /* 0x0000001c00127202 */ /* 0x000fe20000000f00 */
[----:B------:R-:W-:Y:S01]  /*1290*/  UMOV UR5, URZ ;  /* 0x000000ff00057c82 */ /* 0x000fe20008000000 */
[----:B------:R-:W-:-:S07]  /*12a0*/  LOP3.LUT R31, R31, 0xfffffffc, RZ, 0xc0, !PT ;  /* 0xfffffffc1f1f7812 */ /* 0x000fce00078ec0ff */
.L_x_24:
[----:B------:R-:W0:Y:S01]  /*12b0*/  LDCU UR6, c[0x0][0x380] ;  /* 0x00007000ff0677ac */ /* 0x000e220008000800 */
[----:B------:R-:W-:Y:S02]  /*12c0*/  IMAD.MOV.U32 R33, RZ, RZ, -0x3e000000 ;  /* 0xc2000000ff217424 */ /* 0x000fe400078e00ff */
[----:B------:R-:W-:Y:S01]  /*12d0*/  FADD R20, R18, 1 ;  /* 0x3f80000012147421 */ /* 0x000fe20000000000 */
[--C-:B------:R-:W-:Y:S01]  /*12e0*/  FADD R21, R19, -R26.reuse ;  /* 0x8000001a13157221 */ /* 0x100fe20000000000 */
[----:B------:R-:W-:Y:S02]  /*12f0*/  UMOV UR7, URZ ;  /* 0x000000ff00077c82 */ /* 0x000fe40008000000 */
[----:B------:R-:W-:Y:S01]  /*1300*/  FADD R22, R20, 1 ;  /* 0x3f80000014167421 */ /* 0x000fe20000000000 */
[----:B------:R-:W-:-:S03]  /*1310*/  FADD R23, R21, -R26 ;  /* 0x8000001a15177221 */ /* 0x000fc60000000000 */
[----:B------:R-:W-:Y:S01]  /*1320*/  FADD R24, R22, 1 ;  /* 0x3f80000016187421 */ /* 0x000fe20000000000 */
[----:B------:R-:W-:Y:S01]  /*1330*/  FADD R25, R23, -R26 ;  /* 0x8000001a17197221 */ /* 0x000fe20000000000 */
[----:B0-----:R0:W5:Y:S01]  /*1340*/  TEX.LL RZ, R18, R18, R33, UR6, 2D, 0x1 ;  /* 0x28ff062112127f60 */ /* 0x00116200089e01ff */
[----:B------:R-:W5:Y:S01]  /*1350*/  TEX.LL RZ, R20, R20, R33, UR6, 2D, 0x1 ;  /* 0x28ff062114147f60 */ /* 0x000f6200089e01ff */
[----:B------:R-:W5:Y:S01]  /*1360*/  TEX.LL RZ, R22, R22, R33, UR6, 2D, 0x1 ;  /* 0x28ff062116167f60 */ /* 0x000f6200089e01ff */
[----:B------:R-:W5:Y:S01]  /*1370*/  TEX.LL RZ, R34, R24, R33, UR6, 2D, 0x1 ;  /* 0x28ff062118227f60 */ /* 0x000f6200089e01ff */
[----:B------:R-:W-:-:S06]  /*1380*/  UIADD3 UR5, UPT, UPT, UR5, 0x4, URZ ;  /* 0x0000000405057890 */ /* 0x000fcc000fffe0ff */
[----:B------:R-:W-:Y:S01]  /*1390*/  ISETP.NE.AND P0, PT, R31, UR5, PT ;  /* 0x000000051f007c0c */ /* 0x000fe2000bf05270 */
[----:B0-----:R-:W-:Y:S01]  /*13a0*/  FADD R19, R25, -R26 ;  /* 0x8000001a19137221 */ /* 0x001fe20000000000 */
[----:B------:R-:W-:-:S04]  /*13b0*/  DEPBAR.LE SB5, 0x2 ;  /* 0x0000d0800000791a */ /* 0x000fc80000000000 */
[----:B------:R-:W-:Y:S01]  /*13c0*/  FADD R27, R18, R27 ;  /* 0x0000001b121b7221 */ /* 0x000fe20000000000 */
[----:B------:R-:W-:-:S03]  /*13d0*/  FADD R18, R24, 1 ;  /* 0x3f80000018127421 */ /* 0x000fc60000000000 */
[----:B------:R-:W-:-:S04]  /*13e0*/  FADD R27, R27, R20 ;  /* 0x000000141b1b7221 */ /* 0x000fc80000000000 */
[----:B-----5:R-:W-:-:S04]  /*13f0*/  FADD R27, R27, R22 ;  /* 0x000000161b1b7221 */ /* 0x020fc80000000000 */
[----:B------:R-:W-:Y:S01]  /*1400*/  FADD R27, R27, R34 ;  /* 0x000000221b1b7221 */ /* 0x000fe20000000000 */
[----:B------:R-:W-:Y:S06]  /*1410*/  @P0 BRA `(.L_x_24) ;  /* 0xfffffffc00a40947 */ /* 0x000fec000383ffff */
.L_x_23:
        /* <DEDUP_REMOVED lines=9> */
[----:B------:R-:W-:Y:S01]  /*14b0*/  @P0 FADD R21, R19, -R26 ;  /* 0x8000001a13150221 */ /* 0x000fe20000000000 */
[----:B------:R-:W-:Y:S01]  /*14c0*/  @P0 FADD R20, R18, 1 ;  /* 0x3f80000012140421 */ /* 0x000fe20000000000 */
[----:B------:R-:W-:-:S03]  /*14d0*/  ISETP.NE.U32.AND P1, PT, R30, 0x1, PT ;  /* 0x000000011e00780c */ /* 0x000fc60003f25070 */
[----:B0-----:R-:W-:-:S10]  /*14e0*/  @P0 FADD R18, R20, 1 ;  /* 0x3f80000014120421 */ /* 0x001fd40000000000 */
[----:B------:R-:W-:Y:S01]  /*14f0*/  VOTEU.ALL UP1, P1 ;  /* 0x0000000000ff7886 */ /* 0x000fe20000820000 */
[----:B------:R-:W-:Y:S01]  /*1500*/  @P0 FADD R19, R21, -R26 ;  /* 0x8000001a15130221 */ /* 0x000fe20000000000 */
[----:B------:R-:W-:Y:S01]  /*1510*/  @!P1 IMAD.MOV.U32 R24, RZ, RZ, -0x3e000000 ;  /* 0xc2000000ff189424 */ /* 0x000fe200078e00ff */
[----:B------:R-:W5:Y:S02]  /*1520*/  @P0 TEX.LL RZ, R21, R20, R23, UR6, 2D, 0x1 ;  /* 0x28ff061714150f60 */ /* 0x000f6400089e01ff */
[----:B------:R-:W-:Y:S02]  /*1530*/  @!UP1 UMOV UR9, URZ ;  /* 0x000000ff00099c82 */ /* 0x000fe40008000000 */
[----:B-1----:R-:W5:Y:S02]  /*1540*/  @!P1 TEX.LL RZ, R18, R18, R24, UR8, 2D, 0x1 ;  /* 0x28ff081812129f60 */ /* 0x002f6400089e01ff */
[----:B-----5:R-:W-:-:S04]  /*1550*/  @P0 FADD R22, R27, R22 ;  /* 0x000000161b160221 */ /* 0x020fc80000000000 */
[----:B------:R-:W-:-:S04]  /*1560*/  @P0 FADD R27, R22, R21 ;  /* 0x00000015161b0221 */ /* 0x000fc80000000000 */
[----:B------:R-:W-:-:S07]  /*1570*/  @!P1 FADD R27, R27, R18 ;  /* 0x000000121b1b9221 */ /* 0x000fce0000000000 */
.L_x_22:
        /* <DEDUP_REMOVED lines=9> */
[----:B------:R-:W-:Y:S01]  /*1610*/  MOV R18, R29 ;  /* 0x0000001d00127202 */ /* 0x000fe20000000f00 */
[----:B------:R-:W-:Y:S01]  /*1620*/  IMAD.MOV.U32 R19, RZ, RZ, R10 ;  /* 0x000000ffff137224 */ /* 0x000fe200078e000a */
[----:B------:R-:W-:-:S07]  /*1630*/  MOV R20, 0x1650 ;  /* 0x0000165000147802 */ /* 0x000fce0000000f00 */
[----:B-1----:R-:W-:Y:S05]  /*1640*/  CALL.REL.NOINC `($__internal_2_$__cuda_sm3x_div_rn_noftz_f32_slowpath) ;  /* 0x0000000400f87944 */ /* 0x002fea0003c00000 */
[----:B------:R-:W-:-:S07]  /*1650*/  MOV R19, R26 ;  /* 0x0000001a00137202 */ /* 0x000fce0000000f00 */
.L_x_26:
[----:B------:R-:W-:Y:S05]  /*1660*/  BSYNC.RECONVERGENT B0 ;  /* 0x0000000000007941 */ /* 0x000fea0003800200 */
.L_x_25:
[----:B------:R-:W-:Y:S01]  /*1670*/  FFMA R0, R19, R27, R0 ;  /* 0x0000001b13007223 */ /* 0x000fe20000000000 */
[----:B------:R-:W-:Y:S06]  /*1680*/  BRA.U UP0, `(.L_x_27) ;  /* 0xfffffff500bc7547 */ /* 0x000fec000b83ffff */
.L_x_2:
[----:B------:R-:W0:Y:S01]  /*1690*/  LDC.64 R2, c[0x0][0x388] ;  /* 0x0000e200ff027b82 */ /* 0x000e220000000a00 */
[----:B------:R-:W2:Y:S02]  /*16a0*/  LDCU UR5, c[0x0][0x3a4] ;  /* 0x00007480ff0577ac */ /* 0x000ea40008000800 */
[----:B--2---:R-:W-:-:S04]  /*16b0*/  IMAD R9, R9, UR5, R8 ;  /* 0x0000000509097c24 */ /* 0x004fc8000f8e0208 */
[----:B0-----:R-:W-:-:S05]  /*16c0*/  IMAD.WIDE R2, R9, 0x4, R2 ;  /* 0x0000000409027825 */ /* 0x001fca00078e0202 */
[----:B------:R-:W2:Y:S02]  /*16d0*/  LDG.E R5, desc[UR12][R2.64] ;  /* 0x0000000c02057981 */ /* 0x000ea4000c1e1900 */
[----:B--2---:R-:W-:-:S05]  /*16e0*/  FADD R5, R5, R0 ;  /* 0x0000000005057221 */ /* 0x004fca0000000000 */
[----:B------:R-:W-:Y:S01]  /*16f0*/  STG.E desc[UR12][R2.64], R5 ;  /* 0x0000000502007986 */ /* 0x000fe2000c10190c */
[----:B------:R-:W-:Y:S05]  /*1700*/  EXIT ;  /* 0x000000000000794d */ /* 0x000fea0003800000 */
        .weak           $__internal_0_$__cuda_sm20_div_rn_f64_full
        .type           $__internal_0_$__cuda_sm20_div_rn_f64_full,@function
        .size           $__internal_0_$__cuda_sm20_div_rn_f64_full,($__internal_1_$__cuda_sm20_sqrt_rn_f32_slowpath - $__internal_0_$__cuda_sm20_div_rn_f64_full)
$__internal_0_$__cuda_sm20_div_rn_f64_full:
[C---:B------:R-:W-:Y:S01]  /*1710*/  FSETP.GEU.AND P0, PT, |R21|.reuse, 1.469367938527859385e-39, PT ;  /* 0x001000001500780b */ /* 0x040fe20003f0e200 */
[----:B------:R-:W-:Y:S01]  /*1720*/  IMAD.MOV.U32 R31, RZ, RZ, 0x1ca00000 ;  /* 0x1ca00000ff1f7424 */ /* 0x000fe200078e00ff */
[C---:B------:R-:W-:Y:S02]  /*1730*/  LOP3.LUT R18, R21.reuse, 0x800fffff, RZ, 0xc0, !PT ;  /* 0x800fffff15127812 */ /* 0x040fe400078ec0ff */
[----:B------:R-:W-:Y:S02]  /*1740*/  MOV R24, 0x1 ;  /* 0x0000000100187802 */ /* 0x000fe40000000f00 */
[----:B------:R-:W-:Y:S01]  /*1750*/  LOP3.LUT R19, R18, 0x3ff00000, RZ, 0xfc, !PT ;  /* 0x3ff0000012137812 */ /* 0x000fe200078efcff */
[----:B------:R-:W-:Y:S01]  /*1760*/  IMAD.MOV.U32 R18, RZ, RZ, R20 ;  /* 0x000000ffff127224 */ /* 0x000fe200078e0014 */
[----:B------:R-:W-:Y:S02]  /*1770*/  LOP3.LUT R33, R21, 0x7ff00000, RZ, 0xc0, !PT ;  /* 0x7ff0000015217812 */ /* 0x000fe400078ec0ff */
[----:B------:R-:W-:-:S03]  /*1780*/  LOP3.LUT R29, R23, 0x7ff00000, RZ, 0xc0, !PT ;  /* 0x7ff00000171d7812 */ /* 0x000fc600078ec0ff */
[----:B------:R-:W-:Y:S01]  /*1790*/  @!P0 DMUL R18, R20, 8.98846567431157953865e+307 ;  /* 0x7fe0000014128828 */ /* 0x000fe20000000000 */
[----:B------:R-:W-:Y:S02]  /*17a0*/  ISETP.GE.U32.AND P1, PT, R29, R33, PT ;  /* 0x000000211d00720c */ /* 0x000fe40003f26070 */
[----:B------:R-:W-:-:S03]  /*17b0*/  MOV R32, R29 ;  /* 0x0000001d00207202 */ /* 0x000fc60000000f00 */
[----:B------:R-:W0:Y:S02]  /*17c0*/  MUFU.RCP64H R25, R19 ;  /* 0x0000001300197308 */ /* 0x000e240000001800 */
[----:B0-----:R-:W-:-:S08]  /*17d0*/  DFMA R26, R24, -R18, 1 ;  /* 0x3ff00000181a742b */ /* 0x001fd00000000812 */
[----:B------:R-:W-:-:S08]  /*17e0*/  DFMA R26, R26, R26, R26 ;  /* 0x0000001a1a1a722b */ /* 0x000fd0000000001a */
[----:B------:R-:W-:Y:S01]  /*17f0*/  DFMA R26, R24, R26, R24 ;  /* 0x0000001a181a722b */ /* 0x000fe20000000018 */
[----:B------:R-:W-:Y:S01]  /*1800*/  SEL R25, R31, 0x63400000, !P1 ;  /* 0x634000001f197807 */ /* 0x000fe20004800000 */
[----:B------:R-:W-:Y:S01]  /*1810*/  IMAD.MOV.U32 R24, RZ, RZ, R22 ;  /* 0x000000ffff187224 */ /* 0x000fe200078e0016 */
[----:B------:R-:W-:Y:S02]  /*1820*/  FSETP.GEU.AND P1, PT, |R23|, 1.469367938527859385e-39, PT ;  /* 0x001000001700780b */ /* 0x000fe40003f2e200 */
[----:B------:R-:W-:-:S03]  /*1830*/  LOP3.LUT R25, R25, 0x800fffff, R23, 0xf8, !PT ;  /* 0x800fffff19197812 */ /* 0x000fc600078ef817 */
[----:B------:R-:W-:-:S08]  /*1840*/  DFMA R34, R26, -R18, 1 ;  /* 0x3ff000001a22742b */ /* 0x000fd00000000812 */
[----:B------:R-:W-:Y:S01]  /*1850*/  DFMA R34, R26, R34, R26 ;  /* 0x000000221a22722b */ /* 0x000fe2000000001a */
[----:B------:R-:W-:Y:S10]  /*1860*/  @P1 BRA `(.L_x_28) ;  /* 0x0000000000201947 */ /* 0x000ff40003800000 */
[----:B------:R-:W-:-:S04]  /*1870*/  LOP3.LUT R26, R21, 0x7ff00000, RZ, 0xc0, !PT ;  /* 0x7ff00000151a7812 */ /* 0x000fc800078ec0ff */
[----:B------:R-:W-:Y:S02]  /*1880*/  ISETP.GE.U32.AND P1, PT, R29, R26, PT ;  /* 0x0000001a1d00720c */ /* 0x000fe40003f26070 */
[----:B------:R-:W-:Y:S02]  /*1890*/  MOV R26, RZ ;  /* 0x000000ff001a7202 */ /* 0x000fe40000000f00 */
[----:B------:R-:W-:-:S04]  /*18a0*/  SEL R27, R31, 0x63400000, !P1 ;  /* 0x634000001f1b7807 */ /* 0x000fc80004800000 */
[----:B------:R-:W-:-:S04]  /*18b0*/  LOP3.LUT R27, R27, 0x80000000, R23, 0xf8, !PT ;  /* 0x800000001b1b7812 */ /* 0x000fc800078ef817 */
[----:B------:R-:W-:-:S06]  /*18c0*/  LOP3.LUT R27, R27, 0x100000, RZ, 0xfc, !PT ;  /* 0x001000001b1b7812 */ /* 0x000fcc00078efcff */
[----:B------:R-:W-:-:S10]  /*18d0*/  DFMA R24, R24, 2, -R26 ;  /* 0x400000001818782b */ /* 0x000fd4000000081a */
[----:B------:R-:W-:-:S07]  /*18e0*/  LOP3.LUT R32, R25, 0x7ff00000, RZ, 0xc0, !PT ;  /* 0x7ff0000019207812 */ /* 0x000fce00078ec0ff */
.L_x_28:
[----:B------:R-:W-:Y:S01]  /*18f0*/  DMUL R38, R34, R24 ;  /* 0x0000001822267228 */ /* 0x000fe20000000000 */
[----:B------:R-:W-:-:S07]  /*1900*/  @!P0 LOP3.LUT R33, R19, 0x7ff00000, RZ, 0xc0, !PT ;  /* 0x7ff0000013218812 */ /* 0x000fce00078ec0ff */
[----:B------:R-:W-:-:S08]  /*1910*/  DFMA R26, R38, -R18, R24 ;  /* 0x80000012261a722b */ /* 0x000fd00000000018 */
[----:B------:R-:W-:Y:S01]  /*1920*/  DFMA R26, R34, R26, R38 ;  /* 0x0000001a221a722b */ /* 0x000fe20000000026 */
[----:B------:R-:W-:-:S05]  /*1930*/  VIADD R34, R32, 0xffffffff ;  /* 0xffffffff20227836 */ /* 0x000fca0000000000 */
[----:B------:R-:W-:Y:S02]  /*1940*/  ISETP.GT.U32.AND P0, PT, R34, 0x7feffffe, PT ;  /* 0x7feffffe2200780c */ /* 0x000fe40003f04070 */
[----:B------:R-:W-:-:S04]  /*1950*/  IADD3 R34, PT, PT, R33, -0x1, RZ ;  /* 0xffffffff21227810 */ /* 0x000fc80007ffe0ff */
[----:B------:R-:W-:-:S13]  /*1960*/  ISETP.GT.U32.OR P0, PT, R34, 0x7feffffe, P0 ;  /* 0x7feffffe2200780c */ /* 0x000fda0000704470 */
[----:B------:R-:W-:Y:S05]  /*1970*/  @P0 BRA `(.L_x_29) ;  /* 0x00000000006c0947 */ /* 0x000fea0003800000 */
[----:B------:R-:W-:-:S04]  /*1980*/  LOP3.LUT R32, R21, 0x7ff00000, RZ, 0xc0, !PT ;  /* 0x7ff0000015207812 */ /* 0x000fc800078ec0ff */
[CC--:B------:R-:W-:Y:S02]  /*1990*/  VIADDMNMX R22, R29.reuse, -R32.reuse, 0xb9600000, !PT ;  /* 0xb96000001d167446 */ /* 0x0c0fe40007800920 */
[----:B------:R-:W-:Y:S01]  /*19a0*/  ISETP.GE.U32.AND P0, PT, R29, R32, PT ;  /* 0x000000201d00720c */ /* 0x000fe20003f06070 */
[----:B------:R-:W-:Y:S01]  /*19b0*/  IMAD.MOV.U32 R32, RZ, RZ, RZ ;  /* 0x000000ffff207224 */ /* 0x000fe200078e00ff */
[----:B------:R-:W-:Y:S02]  /*19c0*/  VIMNMX R22, PT, PT, R22, 0x46a00000, PT ;  /* 0x46a0000016167848 */ /* 0x000fe40003fe0100 */
[----:B------:R-:W-:-:S05]  /*19d0*/  SEL R31, R31, 0x63400000, !P0 ;  /* 0x634000001f1f7807 */ /* 0x000fca0004000000 */
[----:B------:R-:W-:-:S05]  /*19e0*/  IMAD.IADD R22, R22, 0x1, -R31 ;  /* 0x0000000116167824 */ /* 0x000fca00078e0a1f */
[----:B------:R-:W-:-:S06]  /*19f0*/  IADD3 R33, PT, PT, R22, 0x7fe00000, RZ ;  /* 0x7fe0000016217810 */ /* 0x000fcc0007ffe0ff */
[----:B------:R-:W-:-:S10]  /*1a00*/  DMUL R34, R26, R32 ;  /* 0x000000201a227228 */ /* 0x000fd40000000000 */
[----:B------:R-:W-:-:S13]  /*1a10*/  FSETP.GTU.AND P0, PT, |R35|, 1.469367938527859385e-39, PT ;  /* 0x001000002300780b */ /* 0x000fda0003f0c200 */
[----:B------:R-:W-:Y:S05]  /*1a20*/  @P0 BRA `(.L_x_30) ;  /* 0x0000000000940947 */ /* 0x000fea0003800000 */
[----:B------:R-:W-:Y:S01]  /*1a30*/  DFMA R18, R26, -R18, R24 ;  /* 0x800000121a12722b */ /* 0x000fe20000000018 */
[----:B------:R-:W-:-:S09]  /*1a40*/  MOV R32, RZ ;  /* 0x000000ff00207202 */ /* 0x000fd20000000f00 */
[C---:B------:R-:W-:Y:S02]  /*1a50*/  FSETP.NEU.AND P0, PT, R19.reuse, RZ, PT ;  /* 0x000000ff1300720b */ /* 0x040fe40003f0d000 */
[----:B------:R-:W-:-:S04]  /*1a60*/  LOP3.LUT R21, R19, 0x80000000, R21, 0x48, !PT ;  /* 0x8000000013157812 */ /* 0x000fc800078e4815 */
[----:B------:R-:W-:-:S07]  /*1a70*/  LOP3.LUT R33, R21, R33, RZ, 0xfc, !PT ;  /* 0x0000002115217212 */ /* 0x000fce00078efcff */
[----:B------:R-:W-:Y:S05]  /*1a80*/  @!P0 BRA `(.L_x_30) ;  /* 0x00000000007c8947 */ /* 0x000fea0003800000 */
[----:B------:R-:W-:Y:S01]  /*1a90*/  IMAD.MOV R19, RZ, RZ, -R22 ;  /* 0x000000ffff137224 */ /* 0x000fe200078e0a16 */
[----:B------:R-:W-:-:S06]  /*1aa0*/  MOV R18, RZ ;  /* 0x000000ff00127202 */ /* 0x000fcc0000000f00 */
[----:B------:R-:W-:Y:S02]  /*1ab0*/  DFMA R18, R34, -R18, R26 ;  /* 0x800000122212722b */ /* 0x000fe4000000001a */
[----:B------:R-:W-:-:S04]  /*1ac0*/  DMUL.RP R26, R26, R32 ;  /* 0x000000201a1a7228 */ /* 0x000fc80000008000 */
[----:B------:R-:W-:-:S04]  /*1ad0*/  IADD3 R18, PT, PT, -R22, -0x43300000, RZ ;  /* 0xbcd0000016127810 */ /* 0x000fc80007ffe1ff */
[----:B------:R-:W-:Y:S02]  /*1ae0*/  FSETP.NEU.AND P0, PT, |R19|, R18, PT ;  /* 0x000000121300720b */ /* 0x000fe40003f0d200 */
[----:B------:R-:W-:Y:S02]  /*1af0*/  LOP3.LUT R21, R27, R21, RZ, 0x3c, !PT ;  /* 0x000000151b157212 */ /* 0x000fe400078e3cff */
[----:B------:R-:W-:Y:S02]  /*1b00*/  FSEL R34, R26, R34, !P0 ;  /* 0x000000221a227208 */ /* 0x000fe40004000000 */
[----:B------:R-:W-:Y:S01]  /*1b10*/  FSEL R35, R21, R35, !P0 ;  /* 0x0000002315237208 */ /* 0x000fe20004000000 */
[----:B------:R-:W-:Y:S06]  /*1b20*/  BRA `(.L_x_30) ;  /* 0x0000000000547947 */ /* 0x000fec0003800000 */
.L_x_29:
[----:B------:R-:W-:-:S14]  /*1b30*/  DSETP.NAN.AND P0, PT, R22, R22, PT ;  /* 0x000000161600722a */ /* 0x000fdc0003f08000 */
[----:B------:R-:W-:Y:S05]  /*1b40*/  @P0 BRA `(.L_x_31) ;  /* 0x0000000000440947 */ /* 0x000fea0003800000 */
[----:B------:R-:W-:-:S14]  /*1b50*/  DSETP.NAN.AND P0, PT, R20, R20, PT ;  /* 0x000000141400722a */ /* 0x000fdc0003f08000 */
[----:B------:R-:W-:Y:S05]  /*1b60*/  @P0 BRA `(.L_x_32) ;  /* 0x0000000000300947 */ /* 0x000fea0003800000 */
[----:B------:R-:W-:Y:S01]  /*1b70*/  ISETP.NE.AND P0, PT, R32, R33, PT ;  /* 0x000000212000720c */ /* 0x000fe20003f05270 */
[----:B------:R-:W-:Y:S01]  /*1b80*/  IMAD.MOV.U32 R34, RZ, RZ, 0x0 ;  /* 0x00000000ff227424 */ /* 0x000fe200078e00ff */
[----:B------:R-:W-:-:S11]  /*1b90*/  MOV R35, 0xfff80000 ;  /* 0xfff8000000237802 */ /* 0x000fd60000000f00 */
[----:B------:R-:W-:Y:S05]  /*1ba0*/  @!P0 BRA `(.L_x_30) ;  /* 0x0000000000348947 */ /* 0x000fea0003800000 */
[----:B------:R-:W-:Y:S02]  /*1bb0*/  ISETP.NE.AND P0, PT, R32, 0x7ff00000, PT ;  /* 0x7ff000002000780c */ /* 0x000fe40003f05270 */
[----:B------:R-:W-:Y:S02]  /*1bc0*/  LOP3.LUT R35, R23, 0x80000000, R21, 0x48, !PT ;  /* 0x8000000017237812 */ /* 0x000fe400078e4815 */
[----:B------:R-:W-:-:S13]  /*1bd0*/  ISETP.EQ.OR P0, PT, R33, RZ, !P0 ;  /* 0x000000ff2100720c */ /* 0x000fda0004702670 */
[----:B------:R-:W-:Y:S01]  /*1be0*/  @P0 LOP3.LUT R18, R35, 0x7ff00000, RZ, 0xfc, !PT ;  /* 0x7ff0000023120812 */ /* 0x000fe200078efcff */
[----:B------:R-:W-:Y:S01]  /*1bf0*/  @!P0 IMAD.MOV.U32 R34, RZ, RZ, RZ ;  /* 0x000000ffff228224 */ /* 0x000fe200078e00ff */
[----:B------:R-:W-:-:S03]  /*1c00*/  @P0 MOV R34, RZ ;  /* 0x000000ff00220202 */ /* 0x000fc60000000f00 */
[----:B------:R-:W-:Y:S01]  /*1c10*/  @P0 IMAD.MOV.U32 R35, RZ, RZ, R18 ;  /* 0x000000ffff230224 */ /* 0x000fe200078e0012 */
[----:B------:R-:W-:Y:S06]  /*1c20*/  BRA `(.L_x_30) ;  /* 0x0000000000147947 */ /* 0x000fec0003800000 */
.L_x_32:
[----:B------:R-:W-:Y:S02]  /*1c30*/  LOP3.LUT R35, R21, 0x80000, RZ, 0xfc, !PT ;  /* 0x0008000015237812 */ /* 0x000fe400078efcff */
[----:B------:R-:W-:Y:S01]  /*1c40*/  MOV R34, R20 ;  /* 0x0000001400227202 */ /* 0x000fe20000000f00 */
[----:B------:R-:W-:Y:S06]  /*1c50*/  BRA `(.L_x_30) ;  /* 0x0000000000087947 */ /* 0x000fec0003800000 */
.L_x_31:
[----:B------:R-:W-:Y:S01]  /*1c60*/  LOP3.LUT R35, R23, 0x80000, RZ, 0xfc, !PT ;  /* 0x0008000017237812 */ /* 0x000fe200078efcff */
[----:B------:R-:W-:-:S07]  /*1c70*/  IMAD.MOV.U32 R34, RZ, RZ, R22 ;  /* 0x000000ffff227224 */ /* 0x000fce00078e0016 */
.L_x_30:
[----:B------:R-:W-:Y:S01]  /*1c80*/  MOV R31, 0x0 ;  /* 0x00000000001f7802 */ /* 0x000fe20000000f00 */
[----:B------:R-:W-:Y:S01]  /*1c90*/  IMAD.MOV.U32 R19, RZ, RZ, R35 ;  /* 0x000000ffff137224 */ /* 0x000fe200078e0023 */
[----:B------:R-:W-:Y:S02]  /*1ca0*/  MOV R18, R34 ;  /* 0x0000002200127202 */ /* 0x000fe40000000f00 */
[----:B------:R-:W-:Y:S05]  /*1cb0*/  RET.REL.NODEC R30 `(fan_fp) ;  /* 0xffffffe01ed07950 */ /* 0x000fea0003c3ffff */
        .weak           $__internal_1_$__cuda_sm20_sqrt_rn_f32_slowpath
        .type           $__internal_1_$__cuda_sm20_sqrt_rn_f32_slowpath,@function
        .size           $__internal_1_$__cuda_sm20_sqrt_rn_f32_slowpath,($__internal_2_$__cuda_sm3x_div_rn_noftz_f32_slowpath - $__internal_1_$__cuda_sm20_sqrt_rn_f32_slowpath)
$__internal_1_$__cuda_sm20_sqrt_rn_f32_slowpath:
[----:B------:R-:W-:-:S13]  /*1cc0*/  LOP3.LUT P0, RZ, R18, 0x7fffffff, RZ, 0xc0, !PT ;  /* 0x7fffffff12ff7812 */ /* 0x000fda000780c0ff */
[----:B------:R-:W-:Y:S01]  /*1cd0*/  @!P0 IMAD.MOV.U32 R19, RZ, RZ, R18 ;  /* 0x000000ffff138224 */ /* 0x000fe200078e0012 */
[----:B------:R-:W-:Y:S06]  /*1ce0*/  @!P0 BRA `(.L_x_33) ;  /* 0x0000000000408947 */ /* 0x000fec0003800000 */
[----:B------:R-:W-:-:S13]  /*1cf0*/  FSETP.GEU.FTZ.AND P0, PT, R18, RZ, PT ;  /* 0x000000ff1200720b */ /* 0x000fda0003f1e000 */
[----:B------:R-:W-:Y:S01]  /*1d00*/  @!P0 MOV R19, 0x7fffffff ;  /* 0x7fffffff00138802 */ /* 0x000fe20000000f00 */
[----:B------:R-:W-:Y:S06]  /*1d10*/  @!P0 BRA `(.L_x_33) ;  /* 0x0000000000348947 */ /* 0x000fec0003800000 */
[----:B------:R-:W-:-:S13]  /*1d20*/  FSETP.GTU.FTZ.AND P0, PT, |R18|, +INF , PT ;  /* 0x7f8000001200780b */ /* 0x000fda0003f1c200 */
[----:B------:R-:W-:Y:S01]  /*1d30*/  @P0 FADD.FTZ R19, R18, 1 ;  /* 0x3f80000012130421 */ /* 0x000fe20000010000 */
[----:B------:R-:W-:Y:S06]  /*1d40*/  @P0 BRA `(.L_x_33) ;  /* 0x0000000000280947 */ /* 0x000fec0003800000 */
[----:B------:R-:W-:-:S13]  /*1d50*/  FSETP.NEU.FTZ.AND P0, PT, |R18|, +INF , PT ;  /* 0x7f8000001200780b */ /* 0x000fda0003f1d200 */
[----:B------:R-:W-:-:S04]  /*1d60*/  @P0 FFMA R21, R18, 1.84467440737095516160e+19, RZ ;  /* 0x5f80000012150823 */ /* 0x000fc800000000ff */
[----:B------:R-:W0:Y:S02]  /*1d70*/  @P0 MUFU.RSQ R24, R21 ;  /* 0x0000001500180308 */ /* 0x000e240000001400 */
[----:B0-----:R-:W-:Y:S01]  /*1d80*/  @P0 FMUL.FTZ R30, R21, R24 ;  /* 0x00000018151e0220 */ /* 0x001fe20000410000 */
[----:B------:R-:W-:-:S03]  /*1d90*/  @P0 FMUL.FTZ R24, R24, 0.5 ;  /* 0x3f00000018180820 */ /* 0x000fc60000410000 */
[----:B------:R-:W-:-:S04]  /*1da0*/  @P0 FADD.FTZ R19, -R30, -RZ ;  /* 0x800000ff1e130221 */ /* 0x000fc80000010100 */
[----:B------:R-:W-:Y:S01]  /*1db0*/  @P0 FFMA R23, R30, R19, R21 ;  /* 0x000000131e170223 */ /* 0x000fe20000000015 */
[----:B------:R-:W-:-:S03]  /*1dc0*/  @!P0 IMAD.MOV.U32 R19, RZ, RZ, R18 ;  /* 0x000000ffff138224 */ /* 0x000fc600078e0012 */
[----:B------:R-:W-:-:S04]  /*1dd0*/  @P0 FFMA R23, R23, R24, R30 ;  /* 0x0000001817170223 */ /* 0x000fc8000000001e */
[----:B------:R-:W-:-:S07]  /*1de0*/  @P0 FMUL.FTZ R19, R23, 2.3283064365386962891e-10 ;  /* 0x2f80000017130820 */ /* 0x000fce0000410000 */
.L_x_33:
[----:B------:R-:W-:Y:S01]  /*1df0*/  MOV R21, R19 ;  /* 0x0000001300157202 */ /* 0x000fe20000000f00 */
[----:B------:R-:W-:Y:S02]  /*1e00*/  HFMA2 R19, -RZ, RZ, 0, 0 ;  /* 0x00000000ff137431 */ /* 0x000fe400000001ff */
[----:B------:R-:W-:-:S04]  /*1e10*/  IMAD.MOV.U32 R18, RZ, RZ, R20 ;  /* 0x000000ffff127224 */ /* 0x000fc800078e0014 */
[----:B------:R-:W-:Y:S05]  /*1e20*/  RET.REL.NODEC R18 `(fan_fp) ;  /* 0xffffffe012747950 */ /* 0x000fea0003c3ffff */
        .weak           $__internal_2_$__cuda_sm3x_div_rn_noftz_f32_slowpath
        .type           $__internal_2_$__cuda_sm3x_div_rn_noftz_f32_slowpath,@function
        .size           $__internal_2_$__cuda_sm3x_div_rn_noftz_f32_slowpath,(.L_x_48 - $__internal_2_$__cuda_sm3x_div_rn_noftz_f32_slowpath)
$__internal_2_$__cuda_sm3x_div_rn_noftz_f32_slowpath:
[----:B------:R-:W-:Y:S01]  /*1e30*/  SHF.R.U32.HI R21, RZ, 0x17, R19 ;  /* 0x00000017ff157819 */ /* 0x000fe20000011613 */
[----:B------:R-:W-:Y:S01]  /*1e40*/  BSSY.RECONVERGENT B1, `(.L_x_34) ;  /* 0x0000062000017945 */ /* 0x000fe20003800200 */
[----:B------:R-:W-:Y:S02]  /*1e50*/  SHF.R.U32.HI R23, RZ, 0x17, R18 ;  /* 0x00000017ff177819 */ /* 0x000fe40000011612 */
[----:B------:R-:W-:Y:S02]  /*1e60*/  LOP3.LUT R21, R21, 0xff, RZ, 0xc0, !PT ;  /* 0x000000ff15157812 */ /* 0x000fe400078ec0ff */
[----:B------:R-:W-:-:S03]  /*1e70*/  LOP3.LUT R23, R23, 0xff, RZ, 0xc0, !PT ;  /* 0x000000ff17177812 */ /* 0x000fc600078ec0ff */
[----:B------:R-:W-:Y:S01]  /*1e80*/  VIADD R25, R21, 0xffffffff ;  /* 0xffffffff15197836 */ /* 0x000fe20000000000 */
[----:B------:R-:W-:-:S04]  /*1e90*/  IADD3 R24, PT, PT, R23, -0x1, RZ ;  /* 0xffffffff17187810 */ /* 0x000fc80007ffe0ff */
[----:B------:R-:W-:-:S04]  /*1ea0*/  ISETP.GT.U32.AND P0, PT, R25, 0xfd, PT ;  /* 0x000000fd1900780c */ /* 0x000fc80003f04070 */
[----:B------:R-:W-:-:S13]  /*1eb0*/  ISETP.GT.U32.OR P0, PT, R24, 0xfd, P0 ;  /* 0x000000fd1800780c */ /* 0x000fda0000704470 */
[----:B------:R-:W-:Y:S01]  /*1ec0*/  @!P0 IMAD.MOV.U32 R22, RZ, RZ, RZ ;  /* 0x000000ffff168224 */ /* 0x000fe200078e00ff */
[----:B------:R-:W-:Y:S06]  /*1ed0*/  @!P0 BRA `(.L_x_35) ;  /* 0x00000000005c8947 */ /* 0x000fec0003800000 */
[----:B------:R-:W-:Y:S02]  /*1ee0*/  FSETP.GTU.FTZ.AND P0, PT, |R18|, +INF , PT ;  /* 0x7f8000001200780b */ /* 0x000fe40003f1c200 */
[----:B------:R-:W-:-:S04]  /*1ef0*/  FSETP.GTU.FTZ.AND P1, PT, |R19|, +INF , PT ;  /* 0x7f8000001300780b */ /* 0x000fc80003f3c200 */
[----:B------:R-:W-:-:S13]  /*1f00*/  PLOP3.LUT P0, PT, P0, P1, PT, 0xf8, 0x8f ;  /* 0x00000000008f781c */ /* 0x000fda0000703f70 */
[----:B------:R-:W-:Y:S05]  /*1f10*/  @P0 BRA `(.L_x_36) ;  /* 0x00000004004c0947 */ /* 0x000fea0003800000 */
[----:B------:R-:W-:-:S13]  /*1f20*/  LOP3.LUT P0, RZ, R19, 0x7fffffff, R18, 0xc8, !PT ;  /* 0x7fffffff13ff7812 */ /* 0x000fda000780c812 */
[----:B------:R-:W-:Y:S05]  /*1f30*/  @!P0 BRA `(.L_x_37) ;  /* 0x00000004003c8947 */ /* 0x000fea0003800000 */
[C---:B------:R-:W-:Y:S02]  /*1f40*/  FSETP.NEU.FTZ.AND P3, PT, |R18|.reuse, +INF , PT ;  /* 0x7f8000001200780b */ /* 0x040fe40003f7d200 */
[----:B------:R-:W-:Y:S02]  /*1f50*/  FSETP.NEU.FTZ.AND P1, PT, |R19|, +INF , PT ;  /* 0x7f8000001300780b */ /* 0x000fe40003f3d200 */
[----:B------:R-:W-:-:S11]  /*1f60*/  FSETP.NEU.FTZ.AND P0, PT, |R18|, +INF , PT ;  /* 0x7f8000001200780b */ /* 0x000fd60003f1d200 */
[----:B------:R-:W-:Y:S05]  /*1f70*/  @!P1 BRA !P3, `(.L_x_37) ;  /* 0x00000004002c9947 */ /* 0x000fea0005800000 */
[----:B------:R-:W-:-:S04]  /*1f80*/  LOP3.LUT P3, RZ, R18, 0x7fffffff, RZ, 0xc0, !PT ;  /* 0x7fffffff12ff7812 */ /* 0x000fc8000786c0ff */
[----:B------:R-:W-:-:S13]  /*1f90*/  PLOP3.LUT P1, PT, P1, P3, PT, 0x2f, 0xf2 ;  /* 0x0000000000f2781c */ /* 0x000fda0000f26577 */
[----:B------:R-:W-:Y:S05]  /*1fa0*/  @P1 BRA `(.L_x_38) ;  /* 0x0000000400181947 */ /* 0x000fea0003800000 */
[----:B------:R-:W-:-:S04]  /*1fb0*/  LOP3.LUT P1, RZ, R19, 0x7fffffff, RZ, 0xc0, !PT ;  /* 0x7fffffff13ff7812 */ /* 0x000fc8000782c0ff */
[----:B------:R-:W-:-:S13]  /*1fc0*/  PLOP3.LUT P0, PT, P0, P1, PT, 0x2f, 0xf2 ;  /* 0x0000000000f2781c */ /* 0x000fda0000702577 */
[----:B------:R-:W-:Y:S05]  /*1fd0*/  @P0 BRA `(.L_x_39) ;  /* 0x0000000400000947 */ /* 0x000fea0003800000 */
[----:B------:R-:W-:Y:S02]  /*1fe0*/  ISETP.GE.AND P0, PT, R24, RZ, PT ;  /* 0x000000ff1800720c */ /* 0x000fe40003f06270 */
[----:B------:R-:W-:-:S11]  /*1ff0*/  ISETP.GE.AND P1, PT, R25, RZ, PT ;  /* 0x000000ff1900720c */ /* 0x000fd60003f26270 */
[----:B------:R-:W-:Y:S01]  /*2000*/  @P0 MOV R22, RZ ;  /* 0x000000ff00160202 */ /* 0x000fe20000000f00 */
[----:B------:R-:W-:Y:S02]  /*2010*/  @!P0 IMAD.MOV.U32 R22, RZ, RZ, -0x40 ;  /* 0xffffffc0ff168424 */ /* 0x000fe400078e00ff */
[----:B------:R-:W-:Y:S01]  /*2020*/  @!P0 FFMA R18, R18, 1.84467440737095516160e+19, RZ ;  /* 0x5f80000012128823 */ /* 0x000fe200000000ff */
[----:B------:R-:W-:Y:S02]  /*2030*/  @!P1 FFMA R19, R19, 1.84467440737095516160e+19, RZ ;  /* 0x5f80000013139823 */ /* 0x000fe400000000ff */
[----:B------:R-:W-:-:S07]  /*2040*/  @!P1 IADD3 R22, PT, PT, R22, 0x40, RZ ;  /* 0x0000004016169810 */ /* 0x000fce0007ffe0ff */
.L_x_35:
[----:B------:R-:W-:Y:S01]  /*2050*/  LEA R24, R21, 0xc0800000, 0x17 ;  /* 0xc080000015187811 */ /* 0x000fe200078eb8ff */
[----:B------:R-:W-:Y:S01]  /*2060*/  BSSY.RECONVERGENT B2, `(.L_x_40) ;  /* 0x0000036000027945 */ /* 0x000fe20003800200 */
[----:B------:R-:W-:-:S03]  /*2070*/  IADD3 R23, PT, PT, R23, -0x7f, RZ ;  /* 0xffffff8117177810 */ /* 0x000fc60007ffe0ff */
[----:B------:R-:W-:Y:S02]  /*2080*/  IMAD.IADD R26, R19, 0x1, -R24 ;  /* 0x00000001131a7824 */ /* 0x000fe400078e0a18 */
[C---:B------:R-:W-:Y:S01]  /*2090*/  IMAD R18, R23.reuse, -0x800000, R18 ;  /* 0xff80000017127824 */ /* 0x040fe200078e0212 */
[----:B------:R-:W-:Y:S01]  /*20a0*/  IADD3 R23, PT, PT, R23, 0x7f, -R21 ;  /* 0x0000007f17177810 */ /* 0x000fe20007ffe815 */
[----:B------:R-:W0:Y:S01]  /*20b0*/  MUFU.RCP R24, R26 ;  /* 0x0000001a00187308 */ /* 0x000e220000001000 */
[----:B------:R-:W-:-:S03]  /*20c0*/  FADD.FTZ R25, -R26, -RZ ;  /* 0x800000ff1a197221 */ /* 0x000fc60000010100 */
[----:B------:R-:W-:Y:S02]  /*20d0*/  IMAD.IADD R23, R23, 0x1, R22 ;  /* 0x0000000117177824 */ /* 0x000fe400078e0216 */
[----:B0-----:R-:W-:-:S04]  /*20e0*/  FFMA R19, R24, R25, 1 ;  /* 0x3f80000018137423 */ /* 0x001fc80000000019 */
[----:B------:R-:W-:-:S04]  /*20f0*/  FFMA R19, R24, R19, R24 ;  /* 0x0000001318137223 */ /* 0x000fc80000000018 */
[----:B------:R-:W-:-:S04]  /*2100*/  FFMA R24, R18, R19, RZ ;  /* 0x0000001312187223 */ /* 0x000fc800000000ff */
[----:B------:R-:W-:-:S04]  /*2110*/  FFMA R29, R25, R24, R18 ;  /* 0x00000018191d7223 */ /* 0x000fc80000000012 */
[----:B------:R-:W-:-:S04]  /*2120*/  FFMA R24, R19, R29, R24 ;  /* 0x0000001d13187223 */ /* 0x000fc80000000018 */
[----:B------:R-:W-:-:S04]  /*2130*/  FFMA R25, R25, R24, R18 ;  /* 0x0000001819197223 */ /* 0x000fc80000000012 */
[----:B------:R-:W-:-:S05]  /*2140*/  FFMA R18, R19, R25, R24 ;  /* 0x0000001913127223 */ /* 0x000fca0000000018 */
[----:B------:R-:W-:-:S04]  /*2150*/  SHF.R.U32.HI R21, RZ, 0x17, R18 ;  /* 0x00000017ff157819 */ /* 0x000fc80000011612 */
[----:B------:R-:W-:-:S04]  /*2160*/  LOP3.LUT R21, R21, 0xff, RZ, 0xc0, !PT ;  /* 0x000000ff15157812 */ /* 0x000fc800078ec0ff */
[----:B------:R-:W-:-:S05]  /*2170*/  IADD3 R21, PT, PT, R21, R23, RZ ;  /* 0x0000001715157210 */ /* 0x000fca0007ffe0ff */
[----:B------:R-:W-:-:S05]  /*2180*/  VIADD R22, R21, 0xffffffff ;  /* 0xffffffff15167836 */ /* 0x000fca0000000000 */
[----:B------:R-:W-:-:S13]  /*2190*/  ISETP.GE.U32.AND P0, PT, R22, 0xfe, PT ;  /* 0x000000fe1600780c */ /* 0x000fda0003f06070 */
[----:B------:R-:W-:Y:S05]  /*21a0*/  @!P0 BRA `(.L_x_41) ;  /* 0x0000000000808947 */ /* 0x000fea0003800000 */
[----:B------:R-:W-:-:S13]  /*21b0*/  ISETP.GT.AND P0, PT, R21, 0xfe, PT ;  /* 0x000000fe1500780c */ /* 0x000fda0003f04270 */
[----:B------:R-:W-:Y:S05]  /*21c0*/  @P0 BRA `(.L_x_42) ;  /* 0x00000000006c0947 */ /* 0x000fea0003800000 */
[----:B------:R-:W-:-:S13]  /*21d0*/  ISETP.GE.AND P0, PT, R21, 0x1, PT ;  /* 0x000000011500780c */ /* 0x000fda0003f06270 */
[----:B------:R-:W-:Y:S05]  /*21e0*/  @P0 BRA `(.L_x_43) ;  /* 0x0000000000740947 */ /* 0x000fea0003800000 */
[----:B------:R-:W-:Y:S02]  /*21f0*/  ISETP.GE.AND P0, PT, R21, -0x18, PT ;  /* 0xffffffe81500780c */ /* 0x000fe40003f06270 */
[----:B------:R-:W-:-:S11]  /*2200*/  LOP3.LUT R18, R18, 0x80000000, RZ, 0xc0, !PT ;  /* 0x8000000012127812 */ /* 0x000fd600078ec0ff */
[----:B------:R-:W-:Y:S05]  /*2210*/  @!P0 BRA `(.L_x_43) ;  /* 0x0000000000688947 */ /* 0x000fea0003800000 */
[-CC-:B------:R-:W-:Y:S01]  /*2220*/  FFMA.RZ R22, R19, R25.reuse, R24.reuse ;  /* 0x0000001913167223 */ /* 0x180fe2000000c018 */
[C---:B------:R-:W-:Y:S02]  /*2230*/  ISETP.NE.AND P3, PT, R21.reuse, RZ, PT ;  /* 0x000000ff1500720c */ /* 0x040fe40003f65270 */
[----:B------:R-:W-:Y:S02]  /*2240*/  ISETP.NE.AND P1, PT, R21, RZ, PT ;  /* 0x000000ff1500720c */ /* 0x000fe40003f25270 */
[----:B------:R-:W-:Y:S01]  /*2250*/  LOP3.LUT R23, R22, 0x7fffff, RZ, 0xc0, !PT ;  /* 0x007fffff16177812 */ /* 0x000fe200078ec0ff */
[CCC-:B------:R-:W-:Y:S01]  /*2260*/  FFMA.RP R22, R19.reuse, R25.reuse, R24.reuse ;  /* 0x0000001913167223 */ /* 0x1c0fe20000008018 */
[----:B------:R-:W-:Y:S01]  /*2270*/  FFMA.RM R19, R19, R25, R24 ;  /* 0x0000001913137223 */ /* 0x000fe20000004018 */
[----:B------:R-:W-:Y:S01]  /*2280*/  IADD3 R24, PT, PT, R21, 0x20, RZ ;  /* 0x0000002015187810 */ /* 0x000fe20007ffe0ff */
[----:B------:R-:W-:Y:S01]  /*2290*/  IMAD.MOV R21, RZ, RZ, -R21 ;  /* 0x000000ffff157224 */ /* 0x000fe200078e0a15 */
[----:B------:R-:W-:-:S02]  /*22a0*/  LOP3.LUT R23, R23, 0x800000, RZ, 0xfc, !PT ;  /* 0x0080000017177812 */ /* 0x000fc400078efcff */
[----:B------:R-:W-:Y:S02]  /*22b0*/  FSETP.NEU.FTZ.AND P0, PT, R22, R19, PT ;  /* 0x000000131600720b */ /* 0x000fe40003f1d000 */
[----:B------:R-:W-:Y:S02]  /*22c0*/  SHF.L.U32 R24, R23, R24, RZ ;  /* 0x0000001817187219 */ /* 0x000fe400000006ff */
[----:B------:R-:W-:Y:S02]  /*22d0*/  SEL R22, R21, RZ, P3 ;  /* 0x000000ff15167207 */ /* 0x000fe40001800000 */
[----:B------:R-:W-:Y:S02]  /*22e0*/  ISETP.NE.AND P1, PT, R24, RZ, P1 ;  /* 0x000000ff1800720c */ /* 0x000fe40000f25270 */
[----:B------:R-:W-:Y:S02]  /*22f0*/  SHF.R.U32.HI R22, RZ, R22, R23 ;  /* 0x00000016ff167219 */ /* 0x000fe40000011617 */
[----:B------:R-:W-:-:S02]  /*2300*/  PLOP3.LUT P0, PT, P0, P1, PT, 0xf8, 0x8f ;  /* 0x00000000008f781c */ /* 0x000fc40000703f70 */
[----:B------:R-:W-:Y:S02]  /*2310*/  SHF.R.U32.HI R24, RZ, 0x1, R22 ;  /* 0x00000001ff187819 */ /* 0x000fe40000011616 */
[----:B------:R-:W-:-:S04]  /*2320*/  SEL R19, RZ, 0x1, !P0 ;  /* 0x00000001ff137807 */ /* 0x000fc80004000000 */
[----:B------:R-:W-:-:S04]  /*2330*/  LOP3.LUT R19, R19, 0x1, R24, 0xf8, !PT ;  /* 0x0000000113137812 */ /* 0x000fc800078ef818 */
[----:B------:R-:W-:-:S04]  /*2340*/  LOP3.LUT R19, R19, R22, RZ, 0xc0, !PT ;  /* 0x0000001613137212 */ /* 0x000fc800078ec0ff */
[----:B------:R-:W-:-:S04]  /*2350*/  IADD3 R19, PT, PT, R24, R19, RZ ;  /* 0x0000001318137210 */ /* 0x000fc80007ffe0ff */
[----:B------:R-:W-:Y:S01]  /*2360*/  LOP3.LUT R18, R19, R18, RZ, 0xfc, !PT ;  /* 0x0000001213127212 */ /* 0x000fe200078efcff */
[----:B------:R-:W-:Y:S06]  /*2370*/  BRA `(.L_x_43) ;  /* 0x0000000000107947 */ /* 0x000fec0003800000 */
.L_x_42:
[----:B------:R-:W-:-:S04]  /*2380*/  LOP3.LUT R18, R18, 0x80000000, RZ, 0xc0, !PT ;  /* 0x8000000012127812 */ /* 0x000fc800078ec0ff */
[----:B------:R-:W-:Y:S01]  /*2390*/  LOP3.LUT R18, R18, 0x7f800000, RZ, 0xfc, !PT ;  /* 0x7f80000012127812 */ /* 0x000fe200078efcff */
[----:B------:R-:W-:Y:S06]  /*23a0*/  BRA `(.L_x_43) ;  /* 0x0000000000047947 */ /* 0x000fec0003800000 */
.L_x_41:
[----:B------:R-:W-:-:S07]  /*23b0*/  IMAD R18, R23, 0x800000, R18 ;  /* 0x0080000017127824 */ /* 0x000fce00078e0212 */
.L_x_43:
[----:B------:R-:W-:Y:S05]  /*23c0*/  BSYNC.RECONVERGENT B2 ;  /* 0x0000000000027941 */ /* 0x000fea0003800200 */
.L_x_40:
[----:B------:R-:W-:Y:S05]  /*23d0*/  BRA `(.L_x_44) ;  /* 0x0000000000207947 */ /* 0x000fea0003800000 */
.L_x_39:
[----:B------:R-:W-:-:S04]  /*23e0*/  LOP3.LUT R18, R19, 0x80000000, R18, 0x48, !PT ;  /* 0x8000000013127812 */ /* 0x000fc800078e4812 */
[----:B------:R-:W-:Y:S01]  /*23f0*/  LOP3.LUT R18, R18, 0x7f800000, RZ, 0xfc, !PT ;  /* 0x7f80000012127812 */ /* 0x000fe200078efcff */
[----:B------:R-:W-:Y:S06]  /*2400*/  BRA `(.L_x_44) ;  /* 0x0000000000147947 */ /* 0x000fec0003800000 */
.L_x_38:
[----:B------:R-:W-:Y:S01]  /*2410*/  LOP3.LUT R18, R19, 0x80000000, R18, 0x48, !PT ;  /* 0x8000000013127812 */ /* 0x000fe200078e4812 */
[----:B------:R-:W-:Y:S06]  /*2420*/  BRA `(.L_x_44) ;  /* 0x00000000000c7947 */ /* 0x000fec0003800000 */
.L_x_37:
[----:B------:R-:W0:Y:S01]  /*2430*/  MUFU.RSQ R18, -QNAN ;  /* 0xffc0000000127908 */ /* 0x000e220000001400 */
[----:B------:R-:W-:Y:S05]  /*2440*/  BRA `(.L_x_44) ;  /* 0x0000000000047947 */ /* 0x000fea0003800000 */
.L_x_36:
[----:B------:R-:W-:-:S07]  /*2450*/  FADD.FTZ R18, R18, R19 ;  /* 0x0000001312127221 */ /* 0x000fce0000010000 */
.L_x_44:
[----:B------:R-:W-:Y:S05]  /*2460*/  BSYNC.RECONVERGENT B1 ;  /* 0x0000000000017941 */ /* 0x000fea0003800200 */
.L_x_34:
[----:B------:R-:W-:Y:S01]  /*2470*/  HFMA2 R19, -RZ, RZ, 0, 0 ;  /* 0x00000000ff137431 */ /* 0x000fe200000001ff */
[----:B0-----:R-:W-:Y:S01]  /*2480*/  MOV R26, R18 ;  /* 0x00000012001a7202 */ /* 0x001fe20000000f00 */
[----:B------:R-:W-:-:S04]  /*2490*/  IMAD.MOV.U32 R18, RZ, RZ, R20 ;  /* 0x000000ffff127224 */ /* 0x000fc800078e0014 */
[----:B------:R-:W-:Y:S05]  /*24a0*/  RET.REL.NODEC R18 `(fan_fp) ;  /* 0xffffffd812d47950 */ /* 0x000fea0003c3ffff */
.L_x_45:
[----:B------:R-:W-:-:S00]  /*24b0*/  BRA `(.L_x_45) ;  /* 0xfffffffc00fc7947 */ /* 0x000fc0000383ffff */
[----:B------:R-:W-:-:S00]  /*24c0*/  NOP ;  /* 0x0000000000007918 */ /* 0x000fc00000000000 */
        /* <DEDUP_REMOVED lines=11> */
.L_x_48:


//--------------------- .nv.shared.reserved.0     --------------------------
	.section	.nv.shared.reserved.0,"aw",@nobits
	.weak		__nv_reservedSMEM_offset_0_alias
	.size		__nv_reservedSMEM_offset_0_alias, 0, 64
	.other		__nv_reservedSMEM_offset_0_alias,@"STO_CUDA_RESERVED_SHARED STV_DEFAULT"
__nv_reservedSMEM_offset_0_alias:
	.zero		0
	.zero		64


//--------------------- .nv.constant0.fan_fp      --------------------------
	.section	.nv.constant0.fan_fp,"a",@progbits
	.sectionflags	@""
	.align	4
.nv.constant0.fan_fp:
	.zero		956


//--------------------- SYMBOLS --------------------------

	.type		.nv.reservedSmem.offset0,@object
	.size		.nv.reservedSmem.offset0,0x4
